// auto-generated by cutlass_sweep.gemm — config: {"arch": "sm_90", "cluster_m": 2, "cluster_n": 1, "dtype": "fp16", "stages": 3, "tile_k": 32, "tile_m": 128, "tile_n": 256}
#include "cutlass/cutlass.h"
#include "cutlass/gemm/collective/collective_builder.hpp"
#include "cutlass/gemm/device/gemm_universal_adapter.h"
#include "cutlass/gemm/kernel/gemm_universal.hpp"
#include "cutlass/epilogue/collective/collective_builder.hpp"

using ElemA = cutlass::half_t;
using ElemB = cutlass::half_t;
using ElemCD = cutlass::half_t;
using Acc  = float;
using TileShape    = cute::Shape<cute::_128, cute::_256, cute::_32>;
using ClusterShape = cute::Shape<cute::_2, cute::_1, cute::_1>;

using CollectiveEpilogue = typename cutlass::epilogue::collective::CollectiveBuilder<
    cutlass::arch::Sm90, cutlass::arch::OpClassTensorOp,
    TileShape, ClusterShape,
    cutlass::epilogue::collective::EpilogueTileAuto,
    Acc, Acc,
    ElemCD, cutlass::layout::RowMajor, 128 / cutlass::sizeof_bits<ElemCD>::value,
    ElemCD, cutlass::layout::RowMajor, 128 / cutlass::sizeof_bits<ElemCD>::value,
    cutlass::epilogue::collective::EpilogueScheduleAuto
  >::CollectiveOp;

using CollectiveMainloop = typename cutlass::gemm::collective::CollectiveBuilder<
    cutlass::arch::Sm90, cutlass::arch::OpClassTensorOp,
    ElemA, cutlass::layout::RowMajor, 128 / cutlass::sizeof_bits<ElemA>::value,
    ElemB, cutlass::layout::ColumnMajor, 128 / cutlass::sizeof_bits<ElemB>::value,
    Acc,
    TileShape, ClusterShape,
    cutlass::gemm::collective::StageCount<3>,
    cutlass::gemm::collective::KernelScheduleAuto
  >::CollectiveOp;

using GemmKernel = cutlass::gemm::kernel::GemmUniversal<
    cute::Shape<int,int,int,int>,
    CollectiveMainloop,
    CollectiveEpilogue
>;
using Gemm = cutlass::gemm::device::GemmUniversalAdapter<GemmKernel>;

// Force the device kernel symbol into the cubin without needing a host main.
auto* _anchor = &cutlass::device_kernel<GemmKernel>;


// ===== COMPILED SASS (sm_90a) =====

	.target	sm_90a

	.elftype	@"ET_EXEC"


//--------------------- .note.nv.tkinfo           --------------------------
	.section	.note.nv.tkinfo,"",@"SHT_NOTE"
	.sectionflags	@"SHF_NOTE_NV_TKINFO"
	.tkinfo
        /*0018*/ 	.word	0x00000002
        /*0030*/ 	.string	""
        /*0030*/ 	.string	"ptxas"
        /*0030*/ 	.string	"Cuda compilation tools, release 13.0, V13.0.88"
        /*0030*/ 	.string	"Build cuda_13.0.r13.0/compiler.36424714_0"
        /*0030*/ 	.string	"-arch sm_90a -m 64 "



//--------------------- .note.nv.cuinfo           --------------------------
	.section	.note.nv.cuinfo,"",@"SHT_NOTE"
	.sectionflags	@"SHF_NOTE_NV_CUINFO"
        /*0018*/ 	.short	0x0002
        /*001a*/ 	.short	0x005a
        /*001c*/ 	.short	0x0082
	.zero		2


//--------------------- .nv.info                  --------------------------
	.section	.nv.info,"",@"SHT_CUDA_INFO"
	.align	4


	//----- nvinfo : EIATTR_REGCOUNT
	.align		4
        /*0000*/ 	.byte	0x04, 0x2f
        /*0002*/ 	.short	(.L_15 - .L_14)
	.align		4
.L_14:
        /*0004*/ 	.word	index@(_ZN7cutlass13device_kernelINS_4gemm6kernel13GemmUniversalIN4cute5tupleIJiiiiEEENS1_10collective13CollectiveMmaINS1_34MainloopSm90TmaGmmaWarpSpecializedILi3ENS5_IJNS4_1CILi2EEENSA_ILi1EEESC_EEENS1_35KernelTmaWarpSpecializedCooperativeEEENS5_IJNSA_ILi128EEENSA_ILi256EEENSA_ILi32EEEEEENS_6half_tENS5_IJlSC_lEEESK_SL_NS4_8TiledMMAINS4_8MMA_AtomIJNS4_4SM904GMMA26MMA_64x256x16_F32F16F16_SSILNSP_5MajorE0ELSR_0ELNSP_7ScaleInE1ELSS_1EEEEEENS4_6LayoutISD_NS5_IJSC_NSA_ILi0EEESW_EEEEENS5_IJNS4_10UnderscoreESZ_SZ_EEEEENS4_13SM90_TMA_LOADENS4_14ComposedLayoutINS4_7SwizzleILi2ELi4ELi3EEENS4_18smem_ptr_flag_bitsILi16EEENSV_INS5_IJNSA_ILi8EEESI_EEENS5_IJSI_SC_EEEEEEEvNS4_8identityENS4_23SM90_TMA_LOAD_MULTICASTES1C_vS1D_EENS_8epilogue10collective6detail29Sm90TmaWarpSpecializedAdapterINS1H_15DefaultEpilogueISK_SL_SL_NS1G_6thread17LinearCombinationISK_Li1EffLNS1L_9ScaleType4KindE0ELNS_15FloatRoundStyleE2ESK_EENS1_15EpilogueDefaultEEEEEvvEEEEvNT_6ParamsE)
        /*0008*/ 	.word	0x000000a8


	//----- nvinfo : EIATTR_FRAME_SIZE
	.align		4
.L_15:
        /*000c*/ 	.byte	0x04, 0x11
        /*000e*/ 	.short	(.L_17 - .L_16)
	.align		4
.L_16:
        /*0010*/ 	.word	index@(_ZN7cutlass13device_kernelINS_4gemm6kernel13GemmUniversalIN4cute5tupleIJiiiiEEENS1_10collective13CollectiveMmaINS1_34MainloopSm90TmaGmmaWarpSpecializedILi3ENS5_IJNS4_1CILi2EEENSA_ILi1EEESC_EEENS1_35KernelTmaWarpSpecializedCooperativeEEENS5_IJNSA_ILi128EEENSA_ILi256EEENSA_ILi32EEEEEENS_6half_tENS5_IJlSC_lEEESK_SL_NS4_8TiledMMAINS4_8MMA_AtomIJNS4_4SM904GMMA26MMA_64x256x16_F32F16F16_SSILNSP_5MajorE0ELSR_0ELNSP_7ScaleInE1ELSS_1EEEEEENS4_6LayoutISD_NS5_IJSC_NSA_ILi0EEESW_EEEEENS5_IJNS4_10UnderscoreESZ_SZ_EEEEENS4_13SM90_TMA_LOADENS4_14ComposedLayoutINS4_7SwizzleILi2ELi4ELi3EEENS4_18smem_ptr_flag_bitsILi16EEENSV_INS5_IJNSA_ILi8EEESI_EEENS5_IJSI_SC_EEEEEEEvNS4_8identityENS4_23SM90_TMA_LOAD_MULTICASTES1C_vS1D_EENS_8epilogue10collective6detail29Sm90TmaWarpSpecializedAdapterINS1H_15DefaultEpilogueISK_SL_SL_NS1G_6thread17LinearCombinationISK_Li1EffLNS1L_9ScaleType4KindE0ELNS_15FloatRoundStyleE2ESK_EENS1_15EpilogueDefaultEEEEEvvEEEEvNT_6ParamsE)
        /*0014*/ 	.word	0x00000000


	//----- nvinfo : EIATTR_MIN_STACK_SIZE
	.align		4
.L_17:
        /*0018*/ 	.byte	0x04, 0x12
        /*001a*/ 	.short	(.L_19 - .L_18)
	.align		4
.L_18:
        /*001c*/ 	.word	index@(_ZN7cutlass13device_kernelINS_4gemm6kernel13GemmUniversalIN4cute5tupleIJiiiiEEENS1_10collective13CollectiveMmaINS1_34MainloopSm90TmaGmmaWarpSpecializedILi3ENS5_IJNS4_1CILi2EEENSA_ILi1EEESC_EEENS1_35KernelTmaWarpSpecializedCooperativeEEENS5_IJNSA_ILi128EEENSA_ILi256EEENSA_ILi32EEEEEENS_6half_tENS5_IJlSC_lEEESK_SL_NS4_8TiledMMAINS4_8MMA_AtomIJNS4_4SM904GMMA26MMA_64x256x16_F32F16F16_SSILNSP_5MajorE0ELSR_0ELNSP_7ScaleInE1ELSS_1EEEEEENS4_6LayoutISD_NS5_IJSC_NSA_ILi0EEESW_EEEEENS5_IJNS4_10UnderscoreESZ_SZ_EEEEENS4_13SM90_TMA_LOADENS4_14ComposedLayoutINS4_7SwizzleILi2ELi4ELi3EEENS4_18smem_ptr_flag_bitsILi16EEENSV_INS5_IJNSA_ILi8EEESI_EEENS5_IJSI_SC_EEEEEEEvNS4_8identityENS4_23SM90_TMA_LOAD_MULTICASTES1C_vS1D_EENS_8epilogue10collective6detail29Sm90TmaWarpSpecializedAdapterINS1H_15DefaultEpilogueISK_SL_SL_NS1G_6thread17LinearCombinationISK_Li1EffLNS1L_9ScaleType4KindE0ELNS_15FloatRoundStyleE2ESK_EENS1_15EpilogueDefaultEEEEEvvEEEEvNT_6ParamsE)
        /*0020*/ 	.word	0x00000000
.L_19:


//--------------------- .nv.compat                --------------------------
	.section	.nv.compat,"",@"SHT_CUDA_COMPAT_INFO"
	.align	4
        /*0000*/ 	.byte	0x02, 0x09, 0x01, 0x00, 0x02, 0x02, 0x04, 0x00, 0x02, 0x05, 0x05, 0x00, 0x03, 0x07, 0x01, 0x01
        /*0010*/ 	.byte	0x02, 0x03, 0x01, 0x00, 0x02, 0x06, 0x01, 0x00, 0x04, 0x0b, 0x08, 0x00, 0x00, 0x00, 0x00, 0x00
        /*0020*/ 	.byte	0x00, 0x00, 0x00, 0x00


//--------------------- .nv.info._ZN7cutlass13device_kernelINS_4gemm6kernel13GemmUniversalIN4cute5tupleIJiiiiEEENS1_10collective13CollectiveMmaINS1_34MainloopSm90TmaGmmaWarpSpecializedILi3ENS5_IJNS4_1CILi2EEENSA_ILi1EEESC_EEENS1_35KernelTmaWarpSpecializedCooperativeEEENS5_IJNSA_ILi128EEENSA_ILi256EEENSA_ILi32EEEEEENS_6half_tENS5_IJlSC_lEEESK_SL_NS4_8TiledMMAINS4_8MMA_AtomIJNS4_4SM904GMMA26MMA_64x256x16_F32F16F16_SSILNSP_5MajorE0ELSR_0ELNSP_7ScaleInE1ELSS_1EEEEEENS4_6LayoutISD_NS5_IJSC_NSA_ILi0EEESW_EEEEENS5_IJNS4_10UnderscoreESZ_SZ_EEEEENS4_13SM90_TMA_LOADENS4_14ComposedLayoutINS4_7SwizzleILi2ELi4ELi3EEENS4_18smem_ptr_flag_bitsILi16EEENSV_INS5_IJNSA_ILi8EEESI_EEENS5_IJSI_SC_EEEEEEEvNS4_8identityENS4_23SM90_TMA_LOAD_MULTICASTES1C_vS1D_EENS_8epilogue10collective6detail29Sm90TmaWarpSpecializedAdapterINS1H_15DefaultEpilogueISK_SL_SL_NS1G_6thread17LinearCombinationISK_Li1EffLNS1L_9ScaleType4KindE0ELNS_15FloatRoundStyleE2ESK_EENS1_15EpilogueDefaultEEEEEvvEEEEvNT_6ParamsE --------------------------
	.section	.nv.info._ZN7cutlass13device_kernelINS_4gemm6kernel13GemmUniversalIN4cute5tupleIJiiiiEEENS1_10collective13CollectiveMmaINS1_34MainloopSm90TmaGmmaWarpSpecializedILi3ENS5_IJNS4_1CILi2EEENSA_ILi1EEESC_EEENS1_35KernelTmaWarpSpecializedCooperativeEEENS5_IJNSA_ILi128EEENSA_ILi256EEENSA_ILi32EEEEEENS_6half_tENS5_IJlSC_lEEESK_SL_NS4_8TiledMMAINS4_8MMA_AtomIJNS4_4SM904GMMA26MMA_64x256x16_F32F16F16_SSILNSP_5MajorE0ELSR_0ELNSP_7ScaleInE1ELSS_1EEEEEENS4_6LayoutISD_NS5_IJSC_NSA_ILi0EEESW_EEEEENS5_IJNS4_10UnderscoreESZ_SZ_EEEEENS4_13SM90_TMA_LOADENS4_14ComposedLayoutINS4_7SwizzleILi2ELi4ELi3EEENS4_18smem_ptr_flag_bitsILi16EEENSV_INS5_IJNSA_ILi8EEESI_EEENS5_IJSI_SC_EEEEEEEvNS4_8identityENS4_23SM90_TMA_LOAD_MULTICASTES1C_vS1D_EENS_8epilogue10collective6detail29Sm90TmaWarpSpecializedAdapterINS1H_15DefaultEpilogueISK_SL_SL_NS1G_6thread17LinearCombinationISK_Li1EffLNS1L_9ScaleType4KindE0ELNS_15FloatRoundStyleE2ESK_EENS1_15EpilogueDefaultEEEEEvvEEEEvNT_6ParamsE,"",@"SHT_CUDA_INFO"
	.sectionflags	@""
	.align	4


	//----- nvinfo : EIATTR_CUDA_API_VERSION
	.align		4
        /*0000*/ 	.byte	0x04, 0x37
        /*0002*/ 	.short	(.L_21 - .L_20)
.L_20:
        /*0004*/ 	.word	0x00000082


	//----- nvinfo : EIATTR_KPARAM_INFO
	.align		4
.L_21:
        /*0008*/ 	.byte	0x04, 0x17
        /*000a*/ 	.short	(.L_23 - .L_22)
.L_22:
        /*000c*/ 	.word	0x00000000
        /*0010*/ 	.short	0x0000
        /*0012*/ 	.short	0x0070
        /*0014*/ 	.byte	0x00, 0xf0, 0x01, 0x10


	//----- nvinfo : EIATTR_SPARSE_MMA_MASK
	.align		4
.L_23:
        /*0018*/ 	.byte	0x03, 0x50
        /*001a*/ 	.short	0x0000


	//----- nvinfo : EIATTR_MAXREG_COUNT
	.align		4
        /*001c*/ 	.byte	0x03, 0x1b
        /*001e*/ 	.short	0x00a8


	//----- nvinfo : EIATTR_NUM_BARRIERS
	.align		4
        /*0020*/ 	.byte	0x02, 0x4c
        /*0022*/ 	.byte	0x01
	.zero		1


	//----- nvinfo : EIATTR_EXTERNS
	.align		4
        /*0024*/ 	.byte	0x04, 0x0f
        /*0026*/ 	.short	(.L_25 - .L_24)


	//   ....[0]....
	.align		4
.L_24:
        /*0028*/ 	.word	index@(__assertfail)


	//----- nvinfo : EIATTR_MERCURY_ISA_VERSION
	.align		4
.L_25:
        /*002c*/ 	.byte	0x03, 0x5f
        /*002e*/ 	.short	0x0101


	//----- nvinfo : EIATTR_INT_WARP_WIDE_INSTR_OFFSETS
	.align		4
        /*0030*/ 	.byte	0x04, 0x31
        /*0032*/ 	.short	(.L_27 - .L_26)


	//   ....[0]....
.L_26:
        /*0034*/ 	.word	0x00000460


	//   ....[1]....
        /*0038*/ 	.word	0x00000490


	//   ....[2]....
        /*003c*/ 	.word	0x00000650


	//----- nvinfo : EIATTR_COOP_GROUP_MASK_REGIDS
	.align		4
.L_27:
        /*0040*/ 	.byte	0x04, 0x29
        /*0042*/ 	.short	(.L_29 - .L_28)


	//   ....[0]....
.L_28:
        /*0044*/ 	.word	0xffffffff


	//   ....[1]....
        /*0048*/ 	.word	0xffffffff


	//   ....[2]....
        /*004c*/ 	.word	0xffffffff


	//   ....[3]....
        /*0050*/ 	.word	0xffffffff


	//   ....[4]....
        /*0054*/ 	.word	0xffffffff


	//   ....[5]....
        /*0058*/ 	.word	0xffffffff


	//----- nvinfo : EIATTR_COOP_GROUP_INSTR_OFFSETS
	.align		4
.L_29:
        /*005c*/ 	.byte	0x04, 0x28
        /*005e*/ 	.short	(.L_31 - .L_30)


	//   ....[0]....
.L_30:
        /*0060*/ 	.word	0x00000060


	//   ....[1]....
        /*0064*/ 	.word	0x00000070


	//   ....[2]....
        /*0068*/ 	.word	0x00000130


	//   ....[3]....
        /*006c*/ 	.word	0x000002b0


	//   ....[4]....
        /*0070*/ 	.word	0x000007d0


	//   ....[5]....
        /*0074*/ 	.word	0x00001220


	//----- nvinfo : EIATTR_REG_RECONFIG
	.align		4
.L_31:
        /*0078*/ 	.byte	0x01, 0x54
	.zero		2


	//----- nvinfo : EIATTR_SYSCALL_OFFSETS
	.align		4
        /*007c*/ 	.byte	0x04, 0x46
        /*007e*/ 	.short	(.L_33 - .L_32)


	//   ....[0]....
.L_32:
        /*0080*/ 	.word	0x000013e0


	//----- nvinfo : EIATTR_MBARRIER_INSTR_OFFSETS
	.align		4
.L_33:
        /*0084*/ 	.byte	0x04, 0x39
        /*0086*/ 	.short	(.L_35 - .L_34)


	//   ....[0]....
.L_34:
        /*0088*/ 	.word	0x00000230
        /*008c*/ 	.word	0x000000ff
        /*0090*/ 	.word	0x00000000
        /*0094*/ 	.short	0x0100
        /*0096*/ 	.byte	0x08
	.zero		1


	//   ....[1]....
        /*0098*/ 	.word	0x00000240
        /*009c*/ 	.word	0x000000ff
        /*00a0*/ 	.word	0x00000018
        /*00a4*/ 	.short	0x0100
        /*00a6*/ 	.byte	0x08
	.zero		1


	//   ....[2]....
        /*00a8*/ 	.word	0x00000250
        /*00ac*/ 	.word	0x000000ff
        /*00b0*/ 	.word	0x00000008
        /*00b4*/ 	.short	0x0100
        /*00b6*/ 	.byte	0x08
	.zero		1


	//   ....[3]....
        /*00b8*/ 	.word	0x00000260
        /*00bc*/ 	.word	0x000000ff
        /*00c0*/ 	.word	0x00000020
        /*00c4*/ 	.short	0x0100
        /*00c6*/ 	.byte	0x08
	.zero		1


	//   ....[4]....
        /*00c8*/ 	.word	0x00000270
        /*00cc*/ 	.word	0x000000ff
        /*00d0*/ 	.word	0x00000010
        /*00d4*/ 	.short	0x0100
        /*00d6*/ 	.byte	0x08
	.zero		1


	//   ....[5]....
        /*00d8*/ 	.word	0x00000280
        /*00dc*/ 	.word	0x000000ff
        /*00e0*/ 	.word	0x00000028
        /*00e4*/ 	.short	0x0100
        /*00e6*/ 	.byte	0x08
	.zero		1


	//   ....[6]....
        /*00e8*/ 	.word	0x000006d0
        /*00ec*/ 	.word	0x000000ff
        /*00f0*/ 	.word	0x00000040
        /*00f4*/ 	.short	0x0100
        /*00f6*/ 	.byte	0x06
	.zero		1


	//   ....[7]....
        /*00f8*/ 	.word	0x00000760
        /*00fc*/ 	.word	0x000000ff
        /*0100*/ 	.word	0x00000048
        /*0104*/ 	.short	0x0100
        /*0106*/ 	.byte	0x06
	.zero		1


	//   ....[8]....
        /*0108*/ 	.word	0x000014a0
        /*010c*/ 	.word	0x00000003
        /*0110*/ 	.word	0x00000000
        /*0114*/ 	.short	0x010a
        /*0116*/ 	.byte	0x3f
	.zero		1


	//   ....[9]....
        /*0118*/ 	.word	0x000014e0
        /*011c*/ 	.word	0x00000003
        /*0120*/ 	.word	0x00000000
        /*0124*/ 	.short	0x010a
        /*0126*/ 	.byte	0x3f
	.zero		1


	//   ....[10]....
        /*0128*/ 	.word	0x000017c0
        /*012c*/ 	.word	0x00000005
        /*0130*/ 	.word	0x00000000
        /*0134*/ 	.short	0x010a
        /*0136*/ 	.byte	0x3f
	.zero		1


	//   ....[11]....
        /*0138*/ 	.word	0x00001800
        /*013c*/ 	.word	0x00000005
        /*0140*/ 	.word	0x00000000
        /*0144*/ 	.short	0x010a
        /*0146*/ 	.byte	0x3f
	.zero		1


	//   ....[12]....
        /*0148*/ 	.word	0x00001970
        /*014c*/ 	.word	0x00000005
        /*0150*/ 	.word	0x00000000
        /*0154*/ 	.short	0x0101
        /*0156*/ 	.byte	0x3f
	.zero		1


	//   ....[13]....
        /*0158*/ 	.word	0x00001b90
        /*015c*/ 	.word	0x00000003
        /*0160*/ 	.word	0x00000000
        /*0164*/ 	.short	0x0101
        /*0166*/ 	.byte	0x3f
	.zero		1


	//   ....[14]....
        /*0168*/ 	.word	0x0000a970
        /*016c*/ 	.word	0x00000017
        /*0170*/ 	.word	0x00000018
        /*0174*/ 	.short	0x010a
        /*0176*/ 	.byte	0x3f
	.zero		1


	//   ....[15]....
        /*0178*/ 	.word	0x0000ace0
        /*017c*/ 	.word	0x00000003
        /*0180*/ 	.word	0x00000048
        /*0184*/ 	.short	0x0101
        /*0186*/ 	.byte	0x3f
	.zero		1


	//   ....[16]....
        /*0188*/ 	.word	0x0000b440
        /*018c*/ 	.word	0x00000007
        /*0190*/ 	.word	0x00000000
        /*0194*/ 	.short	0x010a
        /*0196*/ 	.byte	0x3f
	.zero		1


	//   ....[17]....
        /*0198*/ 	.word	0x0000b4c0
        /*019c*/ 	.word	0x00000006
        /*01a0*/ 	.word	0x00000000
        /*01a4*/ 	.short	0x010a
        /*01a6*/ 	.byte	0x3f
	.zero		1


	//   ....[18]....
        /*01a8*/ 	.word	0x0000b550
        /*01ac*/ 	.word	0x00000003
        /*01b0*/ 	.word	0x00000000
        /*01b4*/ 	.short	0x010a
        /*01b6*/ 	.byte	0x3f
	.zero		1


	//   ....[19]....
        /*01b8*/ 	.word	0x0000b5b0
        /*01bc*/ 	.word	0x00000003
        /*01c0*/ 	.word	0x00000000
        /*01c4*/ 	.short	0x010a
        /*01c6*/ 	.byte	0x3f
	.zero		1


	//   ....[20]....
        /*01c8*/ 	.word	0x0000b600
        /*01cc*/ 	.word	0x00000005
        /*01d0*/ 	.word	0x00000000
        /*01d4*/ 	.short	0x010a
        /*01d6*/ 	.byte	0x3f
	.zero		1


	//   ....[21]....
        /*01d8*/ 	.word	0x0000b6d0
        /*01dc*/ 	.word	0x00000017
        /*01e0*/ 	.word	0x00000018
        /*01e4*/ 	.short	0x010a
        /*01e6*/ 	.byte	0x3f
	.zero		1


	//   ....[22]....
        /*01e8*/ 	.word	0x0000b7a0
        /*01ec*/ 	.word	0x00000007
        /*01f0*/ 	.word	0x00000000
        /*01f4*/ 	.short	0x010a
        /*01f6*/ 	.byte	0x3f
	.zero		1


	//   ....[23]....
        /*01f8*/ 	.word	0x0000b7f0
        /*01fc*/ 	.word	0x00000006
        /*0200*/ 	.word	0x00000000
        /*0204*/ 	.short	0x010a
        /*0206*/ 	.byte	0x3f
	.zero		1


	//----- nvinfo : EIATTR_NUM_MBARRIERS
	.align		4
.L_35:
        /*0208*/ 	.byte	0x03, 0x38
        /*020a*/ 	.short	0x0008


	//----- nvinfo : EIATTR_EXIT_INSTR_OFFSETS
	.align		4
        /*020c*/ 	.byte	0x04, 0x1c
        /*020e*/ 	.short	(.L_37 - .L_36)


	//   ....[0]....
.L_36:
        /*0210*/ 	.word	0x00000930


	//   ....[1]....
        /*0214*/ 	.word	0x00001150


	//   ....[2]....
        /*0218*/ 	.word	0x0000a090


	//   ....[3]....
        /*021c*/ 	.word	0x0000a5f0


	//   ....[4]....
        /*0220*/ 	.word	0x0000b5a0


	//----- nvinfo : EIATTR_MAX_THREADS
	.align		4
.L_37:
        /*0224*/ 	.byte	0x04, 0x05
        /*0226*/ 	.short	(.L_39 - .L_38)
.L_38:
        /*0228*/ 	.word	0x00000180
        /*022c*/ 	.word	0x00000001
        /*0230*/ 	.word	0x00000001


	//----- nvinfo : EIATTR_CRS_STACK_SIZE
	.align		4
.L_39:
        /*0234*/ 	.byte	0x04, 0x1e
        /*0236*/ 	.short	(.L_41 - .L_40)
.L_40:
        /*0238*/ 	.word	0x00000000


	//----- nvinfo : EIATTR_CBANK_PARAM_SIZE
	.align		4
.L_41:
        /*023c*/ 	.byte	0x03, 0x19
        /*023e*/ 	.short	0x0470


	//----- nvinfo : EIATTR_PARAM_CBANK
	.align		4
        /*0240*/ 	.byte	0x04, 0x0a
        /*0242*/ 	.short	(.L_43 - .L_42)
	.align		4
.L_42:
        /*0244*/ 	.word	index@(.nv.constant0._ZN7cutlass13device_kernelINS_4gemm6kernel13GemmUniversalIN4cute5tupleIJiiiiEEENS1_10collective13CollectiveMmaINS1_34MainloopSm90TmaGmmaWarpSpecializedILi3ENS5_IJNS4_1CILi2EEENSA_ILi1EEESC_EEENS1_35KernelTmaWarpSpecializedCooperativeEEENS5_IJNSA_ILi128EEENSA_ILi256EEENSA_ILi32EEEEEENS_6half_tENS5_IJlSC_lEEESK_SL_NS4_8TiledMMAINS4_8MMA_AtomIJNS4_4SM904GMMA26MMA_64x256x16_F32F16F16_SSILNSP_5MajorE0ELSR_0ELNSP_7ScaleInE1ELSS_1EEEEEENS4_6LayoutISD_NS5_IJSC_NSA_ILi0EEESW_EEEEENS5_IJNS4_10UnderscoreESZ_SZ_EEEEENS4_13SM90_TMA_LOADENS4_14ComposedLayoutINS4_7SwizzleILi2ELi4ELi3EEENS4_18smem_ptr_flag_bitsILi16EEENSV_INS5_IJNSA_ILi8EEESI_EEENS5_IJSI_SC_EEEEEEEvNS4_8identityENS4_23SM90_TMA_LOAD_MULTICASTES1C_vS1D_EENS_8epilogue10collective6detail29Sm90TmaWarpSpecializedAdapterINS1H_15DefaultEpilogueISK_SL_SL_NS1G_6thread17LinearCombinationISK_Li1EffLNS1L_9ScaleType4KindE0ELNS_15FloatRoundStyleE2ESK_EENS1_15EpilogueDefaultEEEEEvvEEEEvNT_6ParamsE)
        /*0248*/ 	.short	0x0210
        /*024a*/ 	.short	0x0470


	//----- nvinfo : EIATTR_SW_WAR
	.align		4
.L_43:
        /*024c*/ 	.byte	0x04, 0x36
        /*024e*/ 	.short	(.L_45 - .L_44)
.L_44:
        /*0250*/ 	.word	0x00000008
.L_45:


//--------------------- .nv.callgraph             --------------------------
	.section	.nv.callgraph,"",@"SHT_CUDA_CALLGRAPH"
	.align	4
	.sectionentsize	8
	.align		4
        /*0000*/ 	.word	0x00000000
	.align		4
        /*0004*/ 	.word	0xffffffff
	.align		4
        /*0008*/ 	.word	index@(_ZN7cutlass13device_kernelINS_4gemm6kernel13GemmUniversalIN4cute5tupleIJiiiiEEENS1_10collective13CollectiveMmaINS1_34MainloopSm90TmaGmmaWarpSpecializedILi3ENS5_IJNS4_1CILi2EEENSA_ILi1EEESC_EEENS1_35KernelTmaWarpSpecializedCooperativeEEENS5_IJNSA_ILi128EEENSA_ILi256EEENSA_ILi32EEEEEENS_6half_tENS5_IJlSC_lEEESK_SL_NS4_8TiledMMAINS4_8MMA_AtomIJNS4_4SM904GMMA26MMA_64x256x16_F32F16F16_SSILNSP_5MajorE0ELSR_0ELNSP_7ScaleInE1ELSS_1EEEEEENS4_6LayoutISD_NS5_IJSC_NSA_ILi0EEESW_EEEEENS5_IJNS4_10UnderscoreESZ_SZ_EEEEENS4_13SM90_TMA_LOADENS4_14ComposedLayoutINS4_7SwizzleILi2ELi4ELi3EEENS4_18smem_ptr_flag_bitsILi16EEENSV_INS5_IJNSA_ILi8EEESI_EEENS5_IJSI_SC_EEEEEEEvNS4_8identityENS4_23SM90_TMA_LOAD_MULTICASTES1C_vS1D_EENS_8epilogue10collective6detail29Sm90TmaWarpSpecializedAdapterINS1H_15DefaultEpilogueISK_SL_SL_NS1G_6thread17LinearCombinationISK_Li1EffLNS1L_9ScaleType4KindE0ELNS_15FloatRoundStyleE2ESK_EENS1_15EpilogueDefaultEEEEEvvEEEEvNT_6ParamsE)
	.align		4
        /*000c*/ 	.word	index@(__assertfail)
	.align		4
        /*0010*/ 	.word	0x00000000
	.align		4
        /*0014*/ 	.word	0xfffffffe
	.align		4
        /*0018*/ 	.word	0x00000000
	.align		4
        /*001c*/ 	.word	0xfffffffd
	.align		4
        /*0020*/ 	.word	0x00000000
	.align		4
        /*0024*/ 	.word	0xfffffffc


//--------------------- .nv.constant4             --------------------------
	.section	.nv.constant4,"a",@progbits
	.align	8
	.align		8
.nv.constant4:
        /*0000*/ 	.dword	__assertfail
	.align		8
        /*0008*/ 	.dword	__unnamed_1
	.align		8
        /*0010*/ 	.dword	_ZN39_INTERNAL_f4afc881_4_k_cu_7957cedb_36924cuda3std3__45__cpo5beginE
	.align		8
        /*0018*/ 	.dword	_ZN39_INTERNAL_f4afc881_4_k_cu_7957cedb_36924cuda3std3__45__cpo3endE
	.align		8
        /*0020*/ 	.dword	_ZN39_INTERNAL_f4afc881_4_k_cu_7957cedb_36924cuda3std3__45__cpo6cbeginE
	.align		8
        /*0028*/ 	.dword	_ZN39_INTERNAL_f4afc881_4_k_cu_7957cedb_36924cuda3std3__45__cpo4cendE
	.align		8
        /*0030*/ 	.dword	_ZN39_INTERNAL_f4afc881_4_k_cu_7957cedb_36924cuda3std3__441_GLOBAL__N__f4afc881_4_k_cu_7957cedb_36926ignoreE
	.align		8
        /*0038*/ 	.dword	_ZN39_INTERNAL_f4afc881_4_k_cu_7957cedb_36924cuda3std3__419piecewise_constructE
	.align		8
        /*0040*/ 	.dword	_ZN39_INTERNAL_f4afc881_4_k_cu_7957cedb_36924cuda3std3__48in_placeE
	.align		8
        /*0048*/ 	.dword	_ZN39_INTERNAL_f4afc881_4_k_cu_7957cedb_36924cuda3std6ranges3__45__cpo4swapE
	.align		8
        /*0050*/ 	.dword	_ZN39_INTERNAL_f4afc881_4_k_cu_7957cedb_36924cuda3std6ranges3__45__cpo9iter_moveE
	.align		8
        /*0058*/ 	.dword	_ZN39_INTERNAL_f4afc881_4_k_cu_7957cedb_36924cute7productE
	.align		8
        /*0060*/ 	.dword	_ZN39_INTERNAL_f4afc881_4_k_cu_7957cedb_36924cute1_E
	.align		8
        /*0068*/ 	.dword	$str$22
	.align		8
        /*0070*/ 	.dword	$str$23


//--------------------- .text._ZN7cutlass13device_kernelINS_4gemm6kernel13GemmUniversalIN4cute5tupleIJiiiiEEENS1_10collective13CollectiveMmaINS1_34MainloopSm90TmaGmmaWarpSpecializedILi3ENS5_IJNS4_1CILi2EEENSA_ILi1EEESC_EEENS1_35KernelTmaWarpSpecializedCooperativeEEENS5_IJNSA_ILi128EEENSA_ILi256EEENSA_ILi32EEEEEENS_6half_tENS5_IJlSC_lEEESK_SL_NS4_8TiledMMAINS4_8MMA_AtomIJNS4_4SM904GMMA26MMA_64x256x16_F32F16F16_SSILNSP_5MajorE0ELSR_0ELNSP_7ScaleInE1ELSS_1EEEEEENS4_6LayoutISD_NS5_IJSC_NSA_ILi0EEESW_EEEEENS5_IJNS4_10UnderscoreESZ_SZ_EEEEENS4_13SM90_TMA_LOADENS4_14ComposedLayoutINS4_7SwizzleILi2ELi4ELi3EEENS4_18smem_ptr_flag_bitsILi16EEENSV_INS5_IJNSA_ILi8EEESI_EEENS5_IJSI_SC_EEEEEEEvNS4_8identityENS4_23SM90_TMA_LOAD_MULTICASTES1C_vS1D_EENS_8epilogue10collective6detail29Sm90TmaWarpSpecializedAdapterINS1H_15DefaultEpilogueISK_SL_SL_NS1G_6thread17LinearCombinationISK_Li1EffLNS1L_9ScaleType4KindE0ELNS_15FloatRoundStyleE2ESK_EENS1_15EpilogueDefaultEEEEEvvEEEEvNT_6ParamsE --------------------------
	.section	.text._ZN7cutlass13device_kernelINS_4gemm6kernel13GemmUniversalIN4cute5tupleIJiiiiEEENS1_10collective13CollectiveMmaINS1_34MainloopSm90TmaGmmaWarpSpecializedILi3ENS5_IJNS4_1CILi2EEENSA_ILi1EEESC_EEENS1_35KernelTmaWarpSpecializedCooperativeEEENS5_IJNSA_ILi128EEENSA_ILi256EEENSA_ILi32EEEEEENS_6half_tENS5_IJlSC_lEEESK_SL_NS4_8TiledMMAINS4_8MMA_AtomIJNS4_4SM904GMMA26MMA_64x256x16_F32F16F16_SSILNSP_5MajorE0ELSR_0ELNSP_7ScaleInE1ELSS_1EEEEEENS4_6LayoutISD_NS5_IJSC_NSA_ILi0EEESW_EEEEENS5_IJNS4_10UnderscoreESZ_SZ_EEEEENS4_13SM90_TMA_LOADENS4_14ComposedLayoutINS4_7SwizzleILi2ELi4ELi3EEENS4_18smem_ptr_flag_bitsILi16EEENSV_INS5_IJNSA_ILi8EEESI_EEENS5_IJSI_SC_EEEEEEEvNS4_8identityENS4_23SM90_TMA_LOAD_MULTICASTES1C_vS1D_EENS_8epilogue10collective6detail29Sm90TmaWarpSpecializedAdapterINS1H_15DefaultEpilogueISK_SL_SL_NS1G_6thread17LinearCombinationISK_Li1EffLNS1L_9ScaleType4KindE0ELNS_15FloatRoundStyleE2ESK_EENS1_15EpilogueDefaultEEEEEvvEEEEvNT_6ParamsE,"ax",@progbits
	.align	128
.text._ZN7cutlass13device_kernelINS_4gemm6kernel13GemmUniversalIN4cute5tupleIJiiiiEEENS1_10collective13CollectiveMmaINS1_34MainloopSm90TmaGmmaWarpSpecializedILi3ENS5_IJNS4_1CILi2EEENSA_ILi1EEESC_EEENS1_35KernelTmaWarpSpecializedCooperativeEEENS5_IJNSA_ILi128EEENSA_ILi256EEENSA_ILi32EEEEEENS_6half_tENS5_IJlSC_lEEESK_SL_NS4_8TiledMMAINS4_8MMA_AtomIJNS4_4SM904GMMA26MMA_64x256x16_F32F16F16_SSILNSP_5MajorE0ELSR_0ELNSP_7ScaleInE1ELSS_1EEEEEENS4_6LayoutISD_NS5_IJSC_NSA_ILi0EEESW_EEEEENS5_IJNS4_10UnderscoreESZ_SZ_EEEEENS4_13SM90_TMA_LOADENS4_14ComposedLayoutINS4_7SwizzleILi2ELi4ELi3EEENS4_18smem_ptr_flag_bitsILi16EEENSV_INS5_IJNSA_ILi8EEESI_EEENS5_IJSI_SC_EEEEEEEvNS4_8identityENS4_23SM90_TMA_LOAD_MULTICASTES1C_vS1D_EENS_8epilogue10collective6detail29Sm90TmaWarpSpecializedAdapterINS1H_15DefaultEpilogueISK_SL_SL_NS1G_6thread17LinearCombinationISK_Li1EffLNS1L_9ScaleType4KindE0ELNS_15FloatRoundStyleE2ESK_EENS1_15EpilogueDefaultEEEEEvvEEEEvNT_6ParamsE:
        .type           _ZN7cutlass13device_kernelINS_4gemm6kernel13GemmUniversalIN4cute5tupleIJiiiiEEENS1_10collective13CollectiveMmaINS1_34MainloopSm90TmaGmmaWarpSpecializedILi3ENS5_IJNS4_1CILi2EEENSA_ILi1EEESC_EEENS1_35KernelTmaWarpSpecializedCooperativeEEENS5_IJNSA_ILi128EEENSA_ILi256EEENSA_ILi32EEEEEENS_6half_tENS5_IJlSC_lEEESK_SL_NS4_8TiledMMAINS4_8MMA_AtomIJNS4_4SM904GMMA26MMA_64x256x16_F32F16F16_SSILNSP_5MajorE0ELSR_0ELNSP_7ScaleInE1ELSS_1EEEEEENS4_6LayoutISD_NS5_IJSC_NSA_ILi0EEESW_EEEEENS5_IJNS4_10UnderscoreESZ_SZ_EEEEENS4_13SM90_TMA_LOADENS4_14ComposedLayoutINS4_7SwizzleILi2ELi4ELi3EEENS4_18smem_ptr_flag_bitsILi16EEENSV_INS5_IJNSA_ILi8EEESI_EEENS5_IJSI_SC_EEEEEEEvNS4_8identityENS4_23SM90_TMA_LOAD_MULTICASTES1C_vS1D_EENS_8epilogue10collective6detail29Sm90TmaWarpSpecializedAdapterINS1H_15DefaultEpilogueISK_SL_SL_NS1G_6thread17LinearCombinationISK_Li1EffLNS1L_9ScaleType4KindE0ELNS_15FloatRoundStyleE2ESK_EENS1_15EpilogueDefaultEEEEEvvEEEEvNT_6ParamsE,@function
        .size           _ZN7cutlass13device_kernelINS_4gemm6kernel13GemmUniversalIN4cute5tupleIJiiiiEEENS1_10collective13CollectiveMmaINS1_34MainloopSm90TmaGmmaWarpSpecializedILi3ENS5_IJNS4_1CILi2EEENSA_ILi1EEESC_EEENS1_35KernelTmaWarpSpecializedCooperativeEEENS5_IJNSA_ILi128EEENSA_ILi256EEENSA_ILi32EEEEEENS_6half_tENS5_IJlSC_lEEESK_SL_NS4_8TiledMMAINS4_8MMA_AtomIJNS4_4SM904GMMA26MMA_64x256x16_F32F16F16_SSILNSP_5MajorE0ELSR_0ELNSP_7ScaleInE1ELSS_1EEEEEENS4_6LayoutISD_NS5_IJSC_NSA_ILi0EEESW_EEEEENS5_IJNS4_10UnderscoreESZ_SZ_EEEEENS4_13SM90_TMA_LOADENS4_14ComposedLayoutINS4_7SwizzleILi2ELi4ELi3EEENS4_18smem_ptr_flag_bitsILi16EEENSV_INS5_IJNSA_ILi8EEESI_EEENS5_IJSI_SC_EEEEEEEvNS4_8identityENS4_23SM90_TMA_LOAD_MULTICASTES1C_vS1D_EENS_8epilogue10collective6detail29Sm90TmaWarpSpecializedAdapterINS1H_15DefaultEpilogueISK_SL_SL_NS1G_6thread17LinearCombinationISK_Li1EffLNS1L_9ScaleType4KindE0ELNS_15FloatRoundStyleE2ESK_EENS1_15EpilogueDefaultEEEEEvvEEEEvNT_6ParamsE,(.L_x_325 - _ZN7cutlass13device_kernelINS_4gemm6kernel13GemmUniversalIN4cute5tupleIJiiiiEEENS1_10collective13CollectiveMmaINS1_34MainloopSm90TmaGmmaWarpSpecializedILi3ENS5_IJNS4_1CILi2EEENSA_ILi1EEESC_EEENS1_35KernelTmaWarpSpecializedCooperativeEEENS5_IJNSA_ILi128EEENSA_ILi256EEENSA_ILi32EEEEEENS_6half_tENS5_IJlSC_lEEESK_SL_NS4_8TiledMMAINS4_8MMA_AtomIJNS4_4SM904GMMA26MMA_64x256x16_F32F16F16_SSILNSP_5MajorE0ELSR_0ELNSP_7ScaleInE1ELSS_1EEEEEENS4_6LayoutISD_NS5_IJSC_NSA_ILi0EEESW_EEEEENS5_IJNS4_10UnderscoreESZ_SZ_EEEEENS4_13SM90_TMA_LOADENS4_14ComposedLayoutINS4_7SwizzleILi2ELi4ELi3EEENS4_18smem_ptr_flag_bitsILi16EEENSV_INS5_IJNSA_ILi8EEESI_EEENS5_IJSI_SC_EEEEEEEvNS4_8identityENS4_23SM90_TMA_LOAD_MULTICASTES1C_vS1D_EENS_8epilogue10collective6detail29Sm90TmaWarpSpecializedAdapterINS1H_15DefaultEpilogueISK_SL_SL_NS1G_6thread17LinearCombinationISK_Li1EffLNS1L_9ScaleType4KindE0ELNS_15FloatRoundStyleE2ESK_EENS1_15EpilogueDefaultEEEEEvvEEEEvNT_6ParamsE)
        .other          _ZN7cutlass13device_kernelINS_4gemm6kernel13GemmUniversalIN4cute5tupleIJiiiiEEENS1_10collective13CollectiveMmaINS1_34MainloopSm90TmaGmmaWarpSpecializedILi3ENS5_IJNS4_1CILi2EEENSA_ILi1EEESC_EEENS1_35KernelTmaWarpSpecializedCooperativeEEENS5_IJNSA_ILi128EEENSA_ILi256EEENSA_ILi32EEEEEENS_6half_tENS5_IJlSC_lEEESK_SL_NS4_8TiledMMAINS4_8MMA_AtomIJNS4_4SM904GMMA26MMA_64x256x16_F32F16F16_SSILNSP_5MajorE0ELSR_0ELNSP_7ScaleInE1ELSS_1EEEEEENS4_6LayoutISD_NS5_IJSC_NSA_ILi0EEESW_EEEEENS5_IJNS4_10UnderscoreESZ_SZ_EEEEENS4_13SM90_TMA_LOADENS4_14ComposedLayoutINS4_7SwizzleILi2ELi4ELi3EEENS4_18smem_ptr_flag_bitsILi16EEENSV_INS5_IJNSA_ILi8EEESI_EEENS5_IJSI_SC_EEEEEEEvNS4_8identityENS4_23SM90_TMA_LOAD_MULTICASTES1C_vS1D_EENS_8epilogue10collective6detail29Sm90TmaWarpSpecializedAdapterINS1H_15DefaultEpilogueISK_SL_SL_NS1G_6thread17LinearCombinationISK_Li1EffLNS1L_9ScaleType4KindE0ELNS_15FloatRoundStyleE2ESK_EENS1_15EpilogueDefaultEEEEEvvEEEEvNT_6ParamsE,@"STO_CUDA_ENTRY STV_DEFAULT"
_ZN7cutlass13device_kernelINS_4gemm6kernel13GemmUniversalIN4cute5tupleIJiiiiEEENS1_10collective13CollectiveMmaINS1_34MainloopSm90TmaGmmaWarpSpecializedILi3ENS5_IJNS4_1CILi2EEENSA_ILi1EEESC_EEENS1_35KernelTmaWarpSpecializedCooperativeEEENS5_IJNSA_ILi128EEENSA_ILi256EEENSA_ILi32EEEEEENS_6half_tENS5_IJlSC_lEEESK_SL_NS4_8TiledMMAINS4_8MMA_AtomIJNS4_4SM904GMMA26MMA_64x256x16_F32F16F16_SSILNSP_5MajorE0ELSR_0ELNSP_7ScaleInE1ELSS_1EEEEEENS4_6LayoutISD_NS5_IJSC_NSA_ILi0EEESW_EEEEENS5_IJNS4_10UnderscoreESZ_SZ_EEEEENS4_13SM90_TMA_LOADENS4_14ComposedLayoutINS4_7SwizzleILi2ELi4ELi3EEENS4_18smem_ptr_flag_bitsILi16EEENSV_INS5_IJNSA_ILi8EEESI_EEENS5_IJSI_SC_EEEEEEEvNS4_8identityENS4_23SM90_TMA_LOAD_MULTICASTES1C_vS1D_EENS_8epilogue10collective6detail29Sm90TmaWarpSpecializedAdapterINS1H_15DefaultEpilogueISK_SL_SL_NS1G_6thread17LinearCombinationISK_Li1EffLNS1L_9ScaleType4KindE0ELNS_15FloatRoundStyleE2ESK_EENS1_15EpilogueDefaultEEEEEvvEEEEvNT_6ParamsE:
[----:B------:R-:W0:Y:S01]  /*0000*/  LDC R1, c[0x0][0x28] ;  /* 0x00000a00ff017b82 */ /* 0x000e220000000800 */
[----:B------:R-:W1:Y:S01]  /*0010*/  S2R R18, SR_TID.X ;  /* 0x0000000000127919 */ /* 0x000e620000002100 */
[----:B------:R-:W-:Y:S01]  /*0020*/  ELECT P0, URZ, PT ;  /* 0x00000000003f782f */ /* 0x000fe20003800000 */
[----:B------:R-:W-:Y:S01]  /*0030*/  BSSY B0, `(.L_x_0) ;  /* 0x000000f000007945 */ /* 0x000fe20003800000 */
[--C-:B-1----:R-:W-:Y:S02]  /*0040*/  SHF.R.U32.HI R0, RZ, 0x5, R18.reuse ;  /* 0x00000005ff007819 */ /* 0x102fe40000011612 */
[----:B------:R-:W-:-:S03]  /*0050*/  SHF.R.U32.HI R3, RZ, 0x7, R18 ;  /* 0x00000007ff037819 */ /* 0x000fc60000011612 */
[----:B------:R-:W1:Y:S04]  /*0060*/  SHFL.IDX PT, R2, R0, RZ, 0x1f ;  /* 0x00001fff00027589 */ /* 0x000e6800000e0000 */
[----:B------:R2:W3:Y:S01]  /*0070*/  SHFL.IDX PT, R5, R3, RZ, 0x1f ;  /* 0x00001fff03057589 */ /* 0x0004e200000e0000 */
[----:B-1----:R-:W-:-:S13]  /*0080*/  ISETP.NE.OR P0, PT, R2, RZ, !P0 ;  /* 0x000000ff0200720c */ /* 0x002fda0004705670 */
[----:B0-23--:R-:W-:Y:S05]  /*0090*/  @P0 BRA `(.L_x_1) ;  /* 0x0000000000200947 */ /* 0x00dfea0003800000 */
[----:B------:R-:W-:Y:S02]  /*00a0*/  ULDC.64 UR4, c[0x0][0x198] ;  /* 0x0000660000047ab9 */ /* 0x000fe40000000a00 */
[----:B------:R-:W-:Y:S02]  /*00b0*/  UIADD3 UR6, UP0, UR4, 0xf0, URZ ;  /* 0x000000f004067890 */ /* 0x000fe4000ff1e03f */
[----:B------:R-:W-:Y:S02]  /*00c0*/  UIADD3 UR4, UP1, UR4, 0x1f0, URZ ;  /* 0x000001f004047890 */ /* 0x000fe4000ff3e03f */
[----:B------:R-:W-:Y:S02]  /*00d0*/  UIADD3.X UR7, URZ, UR5, URZ, UP0, !UPT ;  /* 0x000000053f077290 */ /* 0x000fe400087fe43f */
[----:B------:R-:W-:-:S07]  /*00e0*/  UIADD3.X UR5, URZ, UR5, URZ, UP1, !UPT ;  /* 0x000000053f057290 */ /* 0x000fce0008ffe43f */
[----:B------:R0:W-:Y:S02]  /*00f0*/  UTMACCTL.PF [UR6] ;  /* 0x00000000060079b9 */ /* 0x0001e40008040000 */
[----:B------:R0:W-:Y:S02]  /*0100*/  UTMACCTL.PF [UR4] ;  /* 0x00000000040079b9 */ /* 0x0001e40008040000 */
[----:B0-----:R-:W-:Y:S01]  /*0110*/  NOP ;  /* 0x0000000000007918 */ /* 0x001fe20000000000 */
.L_x_1:
[----:B------:R-:W-:Y:S05]  /*0120*/  BSYNC B0 ;  /* 0x0000000000007941 */ /* 0x000fea0003800000 */
.L_x_0:
[----:B------:R-:W0:Y:S02]  /*0130*/  SHFL.IDX PT, R3, R0, RZ, 0x1f ;  /* 0x00001fff00037589 */ /* 0x000e2400000e0000 */
[----:B0-----:R-:W-:-:S13]  /*0140*/  ISETP.NE.AND P0, PT, R3, RZ, PT ;  /* 0x000000ff0300720c */ /* 0x001fda0003f05270 */
[----:B------:R-:W-:Y:S05]  /*0150*/  @P0 BRA `(.L_x_2) ;  /* 0x0000000000500947 */ /* 0x000fea0003800000 */
[----:B------:R-:W0:Y:S01]  /*0160*/  S2UR UR8, SR_CgaCtaId ;  /* 0x00000000000879c3 */ /* 0x000e220000008800 */
[----:B------:R-:W-:Y:S01]  /*0170*/  UMOV UR4, 0x400 ;  /* 0x0000040000047882 */ /* 0x000fe20000000000 */
[----:B------:R-:W-:Y:S01]  /*0180*/  UMOV UR5, 0x1 ;  /* 0x0000000100057882 */ /* 0x000fe20000000000 */
[----:B------:R-:W-:Y:S01]  /*0190*/  UMOV UR6, 0x4 ;  /* 0x0000000400067882 */ /* 0x000fe20000000000 */
[----:B------:R-:W-:Y:S01]  /*01a0*/  ELECT P0, URZ, PT ;  /* 0x00000000003f782f */ /* 0x000fe20003800000 */
[----:B------:R-:W-:-:S04]  /*01b0*/  UIADD3 UR6, -UR6, 0x100000, URZ ;  /* 0x0010000006067890 */ /* 0x000fc8000fffe13f */
[----:B------:R-:W-:Y:S02]  /*01c0*/  USHF.L.U32 UR7, UR6, 0xb, URZ ;  /* 0x0000000b06077899 */ /* 0x000fe4000800063f */
[----:B------:R-:W-:Y:S02]  /*01d0*/  USHF.L.U32 UR6, UR6, 0x1, URZ ;  /* 0x0000000106067899 */ /* 0x000fe4000800063f */
[----:B0-----:R-:W-:Y:S02]  /*01e0*/  ULEA UR8, UR8, UR4, 0x18 ;  /* 0x0000000408087291 */ /* 0x001fe4000f8ec03f */
[----:B------:R-:W-:-:S04]  /*01f0*/  UIADD3 UR4, -UR5, 0x100000, URZ ;  /* 0x0010000005047890 */ /* 0x000fc8000fffe13f */
[----:B------:R-:W-:Y:S02]  /*0200*/  USHF.L.U32 UR5, UR4, 0xb, URZ ;  /* 0x0000000b04057899 */ /* 0x000fe4000800063f */
[----:B------:R-:W-:Y:S01]  /*0210*/  USHF.L.U32 UR4, UR4, 0x1, URZ ;  /* 0x0000000104047899 */ /* 0x000fe2000800063f */
[----:B------:R-:W0:Y:S11]  /*0220*/  FENCE.VIEW.ASYNC.S ;  /* 0x00000000000073c6 */ /* 0x000e360000000000 */
[----:B0-----:R0:W1:Y:S01]  /*0230*/  SYNCS.EXCH.64 URZ, [UR8], UR4 ;  /* 0x00000004083f75b2 */ /* 0x0010620008000100 */
[----:B------:R0:W2:Y:S01]  /*0240*/  SYNCS.EXCH.64 URZ, [UR8+0x18], UR6 ;  /* 0x00001806083f75b2 */ /* 0x0000a20008000100 */
[----:B------:R0:W3:Y:S01]  /*0250*/  SYNCS.EXCH.64 URZ, [UR8+0x8], UR4 ;  /* 0x00000804083f75b2 */ /* 0x0000e20008000100 */
[----:B------:R0:W4:Y:S01]  /*0260*/  SYNCS.EXCH.64 URZ, [UR8+0x20], UR6 ;  /* 0x00002006083f75b2 */ /* 0x0001220008000100 */
[----:B------:R0:W0:Y:S01]  /*0270*/  SYNCS.EXCH.64 URZ, [UR8+0x10], UR4 ;  /* 0x00001004083f75b2 */ /* 0x0000220008000100 */
[----:B------:R0:W0:Y:S01]  /*0280*/  SYNCS.EXCH.64 URZ, [UR8+0x28], UR6 ;  /* 0x00002806083f75b2 */ /* 0x0000220008000100 */
[----:B------:R-:W-:Y:S01]  /*0290*/  NOP ;  /* 0x0000000000007918 */ /* 0x000fe20000000000 */
.L_x_2:
[----:B------:R-:W-:Y:S01]  /*02a0*/  SHF.R.S32.HI R7, RZ, 0x1f, R18 ;  /* 0x0000001fff077819 */ /* 0x000fe20000011412 */
[----:B------:R-:W5:Y:S01]  /*02b0*/  SHFL.IDX PT, R0, R0, RZ, 0x1f ;  /* 0x00001fff00007589 */ /* 0x000f6200000e0000 */
[----:B0-----:R-:W0:Y:S01]  /*02c0*/  S2UR UR8, SR_CTAID.X ;  /* 0x00000000000879c3 */ /* 0x001e220000002500 */
[----:B------:R-:W-:Y:S02]  /*02d0*/  ELECT P0, URZ, PT ;  /* 0x00000000003f782f */ /* 0x000fe40003800000 */
[----:B------:R-:W-:Y:S01]  /*02e0*/  LEA.HI R7, R7, R18, RZ, 0x7 ;  /* 0x0000001207077211 */ /* 0x000fe200078f38ff */
[----:B------:R-:W1:Y:S01]  /*02f0*/  S2R R4, SR_CTAID.Y ;  /* 0x0000000000047919 */ /* 0x000e620000002600 */
[----:B------:R-:W-:Y:S01]  /*0300*/  SHF.R.S32.HI R8, RZ, 0x1f, R3 ;  /* 0x0000001fff087819 */ /* 0x000fe20000011403 */
[----:B------:R-:W-:Y:S01]  /*0310*/  ULDC UR4, c[0x0][0x150] ;  /* 0x0000540000047ab9 */ /* 0x000fe20000000800 */
[----:B------:R-:W-:Y:S01]  /*0320*/  LOP3.LUT R7, R7, 0xffffff80, RZ, 0xc0, !PT ;  /* 0xffffff8007077812 */ /* 0x000fe200078ec0ff */
[----:B------:R-:W-:Y:S01]  /*0330*/  NOP ;  /* 0x0000000000007918 */ /* 0x000fe20000000000 */
[----:B------:R-:W-:Y:S01]  /*0340*/  LEA.HI R8, R8, R3, RZ, 0x2 ;  /* 0x0000000308087211 */ /* 0x000fe200078f10ff */
[----:B------:R-:W2:Y:S01]  /*0350*/  LDC R10, c[0x0][0x144] ;  /* 0x00005100ff0a7b82 */ /* 0x000ea20000000800 */
[----:B------:R-:W-:Y:S01]  /*0360*/  NOP ;  /* 0x0000000000007918 */ /* 0x000fe20000000000 */
[----:B------:R-:W-:Y:S01]  /*0370*/  IMAD.IADD R6, R18, 0x1, -R7 ;  /* 0x0000000112067824 */ /* 0x000fe200078e0a07 */
[----:B------:R-:W-:Y:S01]  /*0380*/  LOP3.LUT R8, R8, 0x3ffffffc, RZ, 0xc0, !PT ;  /* 0x3ffffffc08087812 */ /* 0x000fe200078ec0ff */
[----:B------:R-:W-:Y:S01]  /*0390*/  IMAD.MOV.U32 R22, RZ, RZ, 0x1 ;  /* 0x00000001ff167424 */ /* 0x000fe200078e00ff */
[----:B------:R-:W-:-:S02]  /*03a0*/  ISETP.NE.AND P3, PT, R5, RZ, PT ;  /* 0x000000ff0500720c */ /* 0x000fc40003f65270 */
[----:B------:R-:W-:Y:S01]  /*03b0*/  SHF.R.S32.HI R7, RZ, 0x1f, R6 ;  /* 0x0000001fff077819 */ /* 0x000fe20000011406 */
[----:B------:R-:W-:Y:S01]  /*03c0*/  IMAD.IADD R8, R3, 0x1, -R8 ;  /* 0x0000000103087824 */ /* 0x000fe200078e0a08 */
[----:B------:R-:W3:Y:S02]  /*03d0*/  LDC R13, c[0x0][0x140] ;  /* 0x00005000ff0d7b82 */ /* 0x000ee40000000800 */
[----:B------:R-:W-:Y:S02]  /*03e0*/  LEA.HI R7, R7, R6, RZ, 0x3 ;  /* 0x0000000607077211 */ /* 0x000fe400078f18ff */
[----:B-----5:R-:W-:Y:S02]  /*03f0*/  ISETP.NE.OR P0, PT, R0, RZ, !P0 ;  /* 0x000000ff0000720c */ /* 0x020fe40004705670 */
[--C-:B------:R-:W-:Y:S02]  /*0400*/  SHF.R.S32.HI R0, RZ, 0x3, R7.reuse ;  /* 0x00000003ff007819 */ /* 0x100fe40000011407 */
[----:B------:R-:W-:-:S02]  /*0410*/  SHF.R.S32.HI R7, RZ, 0x1f, R7 ;  /* 0x0000001fff077819 */ /* 0x000fc40000011407 */
[----:B0-----:R-:W-:Y:S02]  /*0420*/  I2FP.F32.U32 R9, UR8 ;  /* 0x0000000800097c45 */ /* 0x001fe40008201000 */
[----:B------:R-:W-:-:S03]  /*0430*/  LEA.HI R7, R7, R0, RZ, 0x2 ;  /* 0x0000000007077211 */ /* 0x000fc600078f10ff */
[----:B------:R-:W-:Y:S01]  /*0440*/  FMUL R9, R9, UR4 ;  /* 0x0000000409097c20 */ /* 0x000fe20008400000 */
[----:B------:R-:W-:Y:S01]  /*0450*/  LOP3.LUT R7, R7, 0xfffffffc, RZ, 0xc0, !PT ;  /* 0xfffffffc07077812 */ /* 0x000fe200078ec0ff */
[----:B------:R-:W-:Y:S01]  /*0460*/  VOTEU.ALL UP0, P0 ;  /* 0x00000000003f7886 */ /* 0x000fe20000000000 */
[----:B-1----:R-:W-:Y:S01]  /*0470*/  I2FP.F32.U32 R3, R4 ;  /* 0x0000000400037245 */ /* 0x002fe20000201000 */
[----:B------:R-:W-:Y:S01]  /*0480*/  ULDC UR4, c[0x0][0x154] ;  /* 0x0000550000047ab9 */ /* 0x000fe20000000800 */
[----:B------:R-:W-:Y:S01]  /*0490*/  VOTEU.ALL UP1, P0 ;  /* 0x00000000003f7886 */ /* 0x000fe20000020000 */
[----:B------:R-:W0:Y:S01]  /*04a0*/  F2I.U32.TRUNC.NTZ R9, R9 ;  /* 0x0000000900097305 */ /* 0x000e22000020f000 */
[----:B------:R-:W-:Y:S01]  /*04b0*/  IMAD.IADD R7, R0, 0x1, -R7 ;  /* 0x0000000100077824 */ /* 0x000fe200078e0a07 */
[----:B------:R-:W1:Y:S01]  /*04c0*/  @!UP0 S2UR UR7, SR_CgaCtaId ;  /* 0x00000000000789c3 */ /* 0x000e620000008800 */
[----:B------:R-:W-:Y:S01]  /*04d0*/  FMUL R12, R3, UR4 ;  /* 0x00000004030c7c20 */ /* 0x000fe20008400000 */
[----:B------:R-:W-:Y:S01]  /*04e0*/  UMOV UR4, 0x20 ;  /* 0x0000002000047882 */ /* 0x000fe20000000000 */
[----:B------:R-:W-:Y:S01]  /*04f0*/  IMAD R8, R8, 0x4, R7 ;  /* 0x0000000408087824 */ /* 0x000fe200078e0207 */
[----:B------:R-:W-:Y:S01]  /*0500*/  @!UP0 UMOV UR6, 0x400 ;  /* 0x0000040000068882 */ /* 0x000fe20000000000 */
[----:B------:R-:W-:-:S04]  /*0510*/  @!UP0 UIADD3 UR4, -UR4, 0x100000, URZ ;  /* 0x0010000004048890 */ /* 0x000fc8000fffe13f */
[----:B------:R-:W-:Y:S02]  /*0520*/  @!UP0 USHF.L.U32 UR5, UR4, 0xb, URZ ;  /* 0x0000000b04058899 */ /* 0x000fe4000800063f */
[----:B------:R-:W-:Y:S01]  /*0530*/  @!UP0 USHF.L.U32 UR4, UR4, 0x1, URZ ;  /* 0x0000000104048899 */ /* 0x000fe2000800063f */
[----:B---3--:R-:W-:Y:S01]  /*0540*/  ISETP.EQ.U32.AND P2, PT, R13, 0x1, PT ;  /* 0x000000010d00780c */ /* 0x008fe20003f42070 */
[----:B------:R-:W3:Y:S01]  /*0550*/  F2I.U32.TRUNC.NTZ R12, R12 ;  /* 0x0000000c000c7305 */ /* 0x000ee2000020f000 */
[----:B------:R-:W-:Y:S01]  /*0560*/  LEA.HI R0, R8, R8, RZ, 0x1 ;  /* 0x0000000808007211 */ /* 0x000fe200078f08ff */
[----:B------:R-:W5:Y:S03]  /*0570*/  LDC R7, c[0x0][0x148] ;  /* 0x00005200ff077b82 */ /* 0x000f660000000800 */
[----:B------:R-:W-:Y:S01]  /*0580*/  LOP3.LUT R11, R0, 0xfffffffe, RZ, 0xc0, !PT ;  /* 0xfffffffe000b7812 */ /* 0x000fe200078ec0ff */
[----:B0-----:R-:W-:Y:S01]  /*0590*/  IMAD.MOV R15, RZ, RZ, -R9 ;  /* 0x000000ffff0f7224 */ /* 0x001fe200078e0a09 */
[----:B------:R-:W-:-:S03]  /*05a0*/  SHF.R.S32.HI R9, RZ, 0x1f, R2 ;  /* 0x0000001fff097819 */ /* 0x000fc60000011402 */
[----:B--2---:R-:W-:Y:S01]  /*05b0*/  IMAD R3, R10, R15, UR8 ;  /* 0x000000080a037e24 */ /* 0x004fe2000f8e020f */
[----:B------:R-:W-:Y:S01]  /*05c0*/  LEA.HI R9, R9, R2, RZ, 0x2 ;  /* 0x0000000209097211 */ /* 0x000fe200078f10ff */
[C---:B------:R-:W-:Y:S02]  /*05d0*/  IMAD.IADD R0, R8.reuse, 0x1, -R11 ;  /* 0x0000000108007824 */ /* 0x040fe400078e0a0b */
[----:B------:R-:W-:Y:S01]  /*05e0*/  IMAD.SHL.U32 R11, R8, 0x4, RZ ;  /* 0x00000004080b7824 */ /* 0x000fe200078e00ff */
[----:B------:R-:W-:Y:S01]  /*05f0*/  LOP3.LUT R9, R9, 0xfffffffc, RZ, 0xc0, !PT ;  /* 0xfffffffc09097812 */ /* 0x000fe200078ec0ff */
[----:B---3--:R-:W-:Y:S01]  /*0600*/  IMAD.MOV R24, RZ, RZ, -R12 ;  /* 0x000000ffff187224 */ /* 0x008fe200078e0a0c */
[----:B------:R-:W-:Y:S01]  /*0610*/  ISETP.NE.AND P4, PT, R0, R3, PT ;  /* 0x000000030000720c */ /* 0x000fe20003f85270 */
[----:B-1----:R-:W-:Y:S01]  /*0620*/  @!UP0 ULEA UR6, UR7, UR6, 0x18 ;  /* 0x0000000607068291 */ /* 0x002fe2000f8ec03f */
[----:B------:R-:W-:Y:S01]  /*0630*/  LOP3.LUT R152, R8, 0xc, R11, 0x78, !PT ;  /* 0x0000000c08987812 */ /* 0x000fe200078e780b */
[----:B------:R-:W-:Y:S01]  /*0640*/  IMAD.IADD R0, R2, 0x1, -R9 ;  /* 0x0000000102007824 */ /* 0x000fe200078e0a09 */
[----:B------:R-:W-:Y:S01]  /*0650*/  VOTEU.ALL UP0, P0 ;  /* 0x00000000003f7886 */ /* 0x000fe20000000000 */
[----:B------:R-:W-:Y:S01]  /*0660*/  LOP3.LUT P0, RZ, R6, 0x7, RZ, 0xc0, !PT ;  /* 0x0000000706ff7812 */ /* 0x000fe2000780c0ff */
[----:B------:R-:W-:-:S02]  /*0670*/  VIADD R6, R5, 0xffffffff ;  /* 0xffffffff05067836 */ /* 0x000fc40000000000 */
[----:B------:R-:W-:Y:S01]  /*0680*/  ISETP.NE.AND P1, PT, R0, 0x3, PT ;  /* 0x000000030000780c */ /* 0x000fe20003f25270 */
[----:B-----5:R-:W-:Y:S01]  /*0690*/  IMAD R9, R7, R24, R4 ;  /* 0x0000001807097224 */ /* 0x020fe200078e0204 */
[----:B------:R-:W-:Y:S02]  /*06a0*/  ISETP.LT.U32.AND P0, PT, R152, 0x2, !P0 ;  /* 0x000000029800780c */ /* 0x000fe40004701070 */
[----:B------:R-:W-:Y:S01]  /*06b0*/  ISETP.EQ.OR P1, PT, R0, RZ, !P1 ;  /* 0x000000ff0000720c */ /* 0x000fe20004f22670 */
[----:B------:R-:W0:Y:S02]  /*06c0*/  FENCE.VIEW.ASYNC.S ;  /* 0x00000000000073c6 */ /* 0x000e240000000000 */
[----:B0-----:R0:W1:Y:S01]  /*06d0*/  @!UP0 SYNCS.EXCH.64 URZ, [UR6+0x40], UR4 ;  /* 0x00004004063f85b2 */ /* 0x0010620008000100 */
[----:B------:R-:W-:Y:S02]  /*06e0*/  @P4 LEA.HI R2, R152, R152, RZ, 0x1 ;  /* 0x0000009898024211 */ /* 0x000fe400078f08ff */
[----:B------:R-:W-:-:S02]  /*06f0*/  ISETP.EQ.AND P1, PT, R5, RZ, P1 ;  /* 0x000000ff0500720c */ /* 0x000fc40000f22270 */
[----:B------:R-:W-:Y:S02]  /*0700*/  @P4 SHF.R.S32.HI R2, RZ, 0x1, R2 ;  /* 0x00000001ff024819 */ /* 0x000fe40000011402 */
[----:B------:R-:W-:Y:S02]  /*0710*/  ISETP.GE.U32.AND P6, PT, R6, 0x2, PT ;  /* 0x000000020600780c */ /* 0x000fe40003fc6070 */
[----:B------:R-:W-:Y:S02]  /*0720*/  @P4 ISETP.NE.AND P5, PT, R2, R9, PT ;  /* 0x000000090200420c */ /* 0x000fe40003fa5270 */
[----:B------:R-:W-:Y:S02]  /*0730*/  SEL R9, RZ, 0x1, !P0 ;  /* 0x00000001ff097807 */ /* 0x000fe40004000000 */
[----:B------:R-:W-:Y:S02]  /*0740*/  @P4 SEL R22, RZ, 0x1, P5 ;  /* 0x00000001ff164807 */ /* 0x000fe40002800000 */
[----:B------:R-:W-:Y:S01]  /*0750*/  SEL R19, RZ, 0x1, !P1 ;  /* 0x00000001ff137807 */ /* 0x000fe20004800000 */
[----:B------:R0:W2:Y:S01]  /*0760*/  @!UP1 SYNCS.EXCH.64 URZ, [UR6+0x48], UR4 ;  /* 0x00004804063f95b2 */ /* 0x0000a20008000100 */
[----:B------:R-:W-:Y:S01]  /*0770*/  LOP3.LUT R22, R22, R9, RZ, 0xc0, !PT ;  /* 0x0000000916167212 */ /* 0x000fe200078ec0ff */
[----:B------:R-:W-:Y:S01]  /*0780*/  NOP ;  /* 0x0000000000007918 */ /* 0x000fe20000000000 */
[----:B------:R-:W-:Y:S01]  /*0790*/  SEL R19, R19, 0x2, P6 ;  /* 0x0000000213137807 */ /* 0x000fe20003000000 */
[----:B------:R-:W-:Y:S06]  /*07a0*/  @!P2 BRA `(.L_x_3) ;  /* 0x000000000008a947 */ /* 0x000fec0003800000 */
[----:B-12-4-:R-:W-:Y:S01]  /*07b0*/  UCGABAR_ARV ;  /* 0x00000000000079c7 */ /* 0x016fe20008000000 */
[----:B------:R-:W-:Y:S05]  /*07c0*/  BRA `(.L_x_4) ;  /* 0x0000000000047947 */ /* 0x000fea0003800000 */
.L_x_3:
[----:B-12-4-:R-:W-:Y:S01]  /*07d0*/  NOP ;  /* 0x0000000000007918 */ /* 0x016fe20000000000 */
.L_x_4:
[----:B------:R-:W1:Y:S01]  /*07e0*/  LDC R2, c[0x0][0x65c] ;  /* 0x00019700ff027b82 */ /* 0x000e620000000800 */
[----:B------:R-:W-:Y:S02]  /*07f0*/  IMAD.U32 R8, RZ, RZ, UR8 ;  /* 0x00000008ff087e24 */ /* 0x000fe4000f8e00ff */
[----:B------:R-:W-:Y:S01]  /*0800*/  IMAD.MOV.U32 R9, RZ, RZ, RZ ;  /* 0x000000ffff097224 */ /* 0x000fe200078e00ff */
[----:B-1----:R-:W-:-:S04]  /*0810*/  ISETP.NE.AND P1, PT, R2, 0x1, PT ;  /* 0x000000010200780c */ /* 0x002fc80003f25270 */
[----:B------:R-:W-:-:S09]  /*0820*/  P2R R5, PR, RZ, 0x2 ;  /* 0x00000002ff057803 */ /* 0x000fd20000000000 */
[----:B------:R-:W1:Y:S01]  /*0830*/  @P1 LDC R17, c[0x0][0x10] ;  /* 0x00000400ff111b82 */ /* 0x000e620000000800 */
[----:B------:R-:W-:Y:S02]  /*0840*/  @P1 IMAD.MOV.U32 R5, RZ, RZ, RZ ;  /* 0x000000ffff051224 */ /* 0x000fe400078e00ff */
[----:B------:R-:W-:-:S05]  /*0850*/  @P1 IMAD.MOV.U32 R13, RZ, RZ, RZ ;  /* 0x000000ffff0d1224 */ /* 0x000fca00078e00ff */
[----:B------:R-:W2:Y:S01]  /*0860*/  @!P1 LDC R11, c[0x0][0xc] ;  /* 0x00000300ff0b9b82 */ /* 0x000ea20000000800 */
[----:B-1----:R-:W-:-:S04]  /*0870*/  @P1 IMAD.WIDE.U32 R16, R17, UR8, R4 ;  /* 0x0000000811101c25 */ /* 0x002fc8000f8e0004 */
[----:B------:R-:W-:Y:S02]  /*0880*/  @P1 IMAD.IADD R17, R17, 0x1, R13 ;  /* 0x0000000111111824 */ /* 0x000fe400078e020d */
[----:B--2---:R-:W-:-:S04]  /*0890*/  @!P1 IMAD.WIDE.U32 R8, R4, R11, R8 ;  /* 0x0000000b04089225 */ /* 0x004fc800078e0008 */
[----:B------:R-:W-:Y:S02]  /*08a0*/  @!P1 IMAD.MOV.U32 R16, RZ, RZ, R8 ;  /* 0x000000ffff109224 */ /* 0x000fe400078e0008 */
[----:B------:R-:W-:Y:S01]  /*08b0*/  @!P1 IMAD.MOV.U32 R17, RZ, RZ, R9 ;  /* 0x000000ffff119224 */ /* 0x000fe200078e0009 */
[----:B------:R-:W-:Y:S06]  /*08c0*/  @!P2 BRA `(.L_x_5) ;  /* 0x00000000000ca947 */ /* 0x000fec0003800000 */
[----:B------:R-:W-:Y:S01]  /*08d0*/  UCGABAR_WAIT ;  /* 0x0000000000007dc7 */ /* 0x000fe20008000000 */
[----:B------:R-:W-:Y:S01]  /*08e0*/  CCTL.IVALL ;  /* 0x00000000ff00798f */ /* 0x000fe20002000000 */
[----:B------:R-:W-:Y:S05]  /*08f0*/  BRA `(.L_x_6) ;  /* 0x0000000000047947 */ /* 0x000fea0003800000 */
.L_x_5:
[----:B------:R-:W-:Y:S06]  /*0900*/  BAR.SYNC.DEFER_BLOCKING 0x0 ;  /* 0x0000000000007b1d */ /* 0x000fec0000010000 */
.L_x_6:
[----:B------:R-:W-:Y:S05]  /*0910*/  @!P3 BRA `(.L_x_7) ;  /* 0x0000009400e0b947 */ /* 0x000fea0003800000 */
[----:B------:R-:W-:-:S13]  /*0920*/  ISETP.GT.U32.AND P0, PT, R6, 0x1, PT ;  /* 0x000000010600780c */ /* 0x000fda0003f04070 */
[----:B0-----:R-:W-:Y:S05]  /*0930*/  @P0 EXIT ;  /* 0x000000000000094d */ /* 0x001fea0003800000 */
[----:B------:R-:W-:Y:S01]  /*0940*/  ULDC.64 UR4, c[0x0][0x650] ;  /* 0x0001940000047ab9 */ /* 0x000fe20000000a00 */
[----:B------:R-:W-:Y:S01]  /*0950*/  PRMT R0, RZ, 0x7610, R0 ;  /* 0x00007610ff007816 */ /* 0x000fe20000000000 */
[----:B------:R-:W-:Y:S01]  /*0960*/  IMAD.MOV.U32 R154, RZ, RZ, -0x1 ;  /* 0xffffffffff9a7424 */ /* 0x000fe200078e00ff */
[----:B------:R-:W-:Y:S01]  /*0970*/  ISETP.GE.U32.AND P0, PT, R16, UR4, PT ;  /* 0x0000000410007c0c */ /* 0x000fe2000bf06070 */
[----:B------:R-:W-:Y:S02]  /*0980*/  IMAD.MOV.U32 R153, RZ, RZ, -0x1 ;  /* 0xffffffffff997424 */ /* 0x000fe400078e00ff */
[----:B------:R-:W-:Y:S01]  /*0990*/  IMAD.MOV.U32 R23, RZ, RZ, -0x1 ;  /* 0xffffffffff177424 */ /* 0x000fe200078e00ff */
[----:B------:R-:W-:-:S13]  /*09a0*/  ISETP.GE.U32.AND.EX P0, PT, R17, UR5, PT, P0 ;  /* 0x0000000511007c0c */ /* 0x000fda000bf06100 */
[----:B------:R-:W-:Y:S05]  /*09b0*/  @P0 BRA `(.L_x_8) ;  /* 0x00000004002c0947 */ /* 0x000fea0003800000 */
[----:B------:R-:W0:Y:S01]  /*09c0*/  LDC.64 R20, c[0x0][0x628] ;  /* 0x00018a00ff147b82 */ /* 0x000e220000000a00 */
[----:B------:R-:W-:Y:S02]  /*09d0*/  IMAD.MOV.U32 R8, RZ, RZ, R16 ;  /* 0x000000ffff087224 */ /* 0x000fe400078e0010 */
[----:B------:R-:W-:-:S05]  /*09e0*/  IMAD.MOV.U32 R9, RZ, RZ, R17 ;  /* 0x000000ffff097224 */ /* 0x000fca00078e0011 */
[----:B------:R-:W1:Y:S08]  /*09f0*/  LDC R0, c[0x0][0x630] ;  /* 0x00018c00ff007b82 */ /* 0x000e700000000800 */
[----:B------:R-:W2:Y:S01]  /*0a00*/  LDC.64 R26, c[0x0][0x620] ;  /* 0x00018800ff1a7b82 */ /* 0x000ea20000000a00 */
[----:B0-----:R-:W-:-:S04]  /*0a10*/  ISETP.NE.U32.AND P0, PT, R20, RZ, PT ;  /* 0x000000ff1400720c */ /* 0x001fc80003f05070 */
[----:B------:R-:W-:-:S13]  /*0a20*/  ISETP.NE.AND.EX P0, PT, R21, RZ, PT, P0 ;  /* 0x000000ff1500720c */ /* 0x000fda0003f05300 */
[----:B-12---:R-:W-:Y:S05]  /*0a30*/  @!P0 BRA `(.L_x_9) ;  /* 0x0000000000288947 */ /* 0x006fea0003800000 */
[----:B------:R-:W0:Y:S02]  /*0a40*/  LDC R13, c[0x0][0x634] ;  /* 0x00018d00ff0d7b82 */ /* 0x000e240000000800 */
[----:B0-----:R-:W-:-:S05]  /*0a50*/  IADD3 R13, P0, R16, R13, RZ ;  /* 0x0000000d100d7210 */ /* 0x001fca0007f1e0ff */
[----:B------:R-:W-:-:S04]  /*0a60*/  IMAD.X R15, RZ, RZ, R17, P0 ;  /* 0x000000ffff0f7224 */ /* 0x000fc800000e0611 */
[----:B------:R-:W-:-:S04]  /*0a70*/  IMAD.WIDE.U32 R8, R15, R20, RZ ;  /* 0x000000140f087225 */ /* 0x000fc800078e00ff */
[----:B------:R-:W-:-:S04]  /*0a80*/  IMAD.WIDE.U32 R10, P0, R13, R21, R8 ;  /* 0x000000150d0a7225 */ /* 0x000fc80007800008 */
[----:B------:R-:W-:-:S04]  /*0a90*/  IMAD.WIDE.U32 R8, R13, R20, RZ ;  /* 0x000000140d087225 */ /* 0x000fc800078e00ff */
[----:B------:R-:W-:Y:S01]  /*0aa0*/  IMAD.X R13, RZ, RZ, RZ, P0 ;  /* 0x000000ffff0d7224 */ /* 0x000fe200000e06ff */
[----:B------:R-:W-:Y:S01]  /*0ab0*/  IADD3 RZ, P0, R9, R10, RZ ;  /* 0x0000000a09ff7210 */ /* 0x000fe20007f1e0ff */
[----:B------:R-:W-:-:S04]  /*0ac0*/  IMAD.MOV.U32 R12, RZ, RZ, R11 ;  /* 0x000000ffff0c7224 */ /* 0x000fc800078e000b */
[----:B------:R-:W-:-:S08]  /*0ad0*/  IMAD.WIDE.U32.X R8, R15, R21, R12, P0 ;  /* 0x000000150f087225 */ /* 0x000fd000000e040c */
.L_x_9:
[----:B------:R-:W0:Y:S01]  /*0ae0*/  LDC.64 R20, c[0x0][0x640] ;  /* 0x00019000ff147b82 */ /* 0x000e220000000a00 */
[--C-:B------:R-:W-:Y:S01]  /*0af0*/  SHF.R.U64 R28, R8, R0, R9.reuse ;  /* 0x00000000081c7219 */ /* 0x100fe20000001209 */
[----:B------:R-:W-:Y:S01]  /*0b00*/  IMAD R30, R7, R24, R4 ;  /* 0x00000018071e7224 */ /* 0x000fe200078e0204 */
[----:B------:R-:W-:Y:S01]  /*0b10*/  SHF.R.U32.HI R0, RZ, R0, R9 ;  /* 0x00000000ff007219 */ /* 0x000fe20000011609 */
[----:B------:R-:W-:Y:S01]  /*0b20*/  IMAD.MOV.U32 R23, RZ, RZ, 0x1 ;  /* 0x00000001ff177424 */ /* 0x000fe200078e00ff */
[----:B------:R-:W-:-:S03]  /*0b30*/  IADD3 R5, P0, RZ, -R28, RZ ;  /* 0x8000001cff057210 */ /* 0x000fc60007f1e0ff */
[----:B------:R-:W1:Y:S02]  /*0b40*/  LDC R6, c[0x0][0x618] ;  /* 0x00018600ff067b82 */ /* 0x000e640000000800 */
[----:B------:R-:W-:-:S04]  /*0b50*/  IMAD.X R9, RZ, RZ, ~R0, P0 ;  /* 0x000000ffff097224 */ /* 0x000fc800000e0e00 */
[-C--:B------:R-:W-:Y:S02]  /*0b60*/  IMAD R0, R9, R26.reuse, RZ ;  /* 0x0000001a09007224 */ /* 0x080fe400078e02ff */
[----:B------:R-:W2:Y:S01]  /*0b70*/  LDC R11, c[0x0][0x608] ;  /* 0x00018200ff0b7b82 */ /* 0x000ea20000000800 */
[----:B------:R-:W-:-:S04]  /*0b80*/  IMAD.WIDE.U32 R8, R5, R26, R16 ;  /* 0x0000001a05087225 */ /* 0x000fc800078e0010 */
[----:B------:R-:W-:-:S03]  /*0b90*/  IMAD R5, R5, R27, R0 ;  /* 0x0000001b05057224 */ /* 0x000fc600078e0200 */
[----:B------:R-:W3:Y:S01]  /*0ba0*/  LDC R12, c[0x0][0x658] ;  /* 0x00019600ff0c7b82 */ /* 0x000ee20000000800 */
[----:B0-----:R-:W-:Y:S01]  /*0bb0*/  ISETP.NE.U32.AND P0, PT, R20, RZ, PT ;  /* 0x000000ff1400720c */ /* 0x001fe20003f05070 */
[----:B------:R-:W-:Y:S02]  /*0bc0*/  IMAD.IADD R5, R9, 0x1, R5 ;  /* 0x0000000109057824 */ /* 0x000fe400078e0205 */
[----:B------:R-:W-:Y:S01]  /*0bd0*/  IMAD.MOV.U32 R9, RZ, RZ, -0x1 ;  /* 0xffffffffff097424 */ /* 0x000fe200078e00ff */
[----:B------:R-:W-:-:S03]  /*0be0*/  ISETP.NE.AND.EX P0, PT, R21, RZ, PT, P0 ;  /* 0x000000ff1500720c */ /* 0x000fc60003f05300 */
[----:B------:R-:W0:Y:S01]  /*0bf0*/  LDC R15, c[0x0][0x600] ;  /* 0x00018000ff0f7b82 */ /* 0x000e220000000800 */
[-CC-:B-1----:R-:W-:Y:S02]  /*0c00*/  SHF.R.U64 R13, R8, R6.reuse, R5.reuse ;  /* 0x00000006080d7219 */ /* 0x182fe40000001205 */
[----:B------:R-:W-:-:S05]  /*0c10*/  SHF.R.U32.HI R0, RZ, R6, R5 ;  /* 0x00000006ff007219 */ /* 0x000fca0000011605 */
[----:B------:R-:W1:Y:S01]  /*0c20*/  LDC R14, c[0x0][0x648] ;  /* 0x00019200ff0e7b82 */ /* 0x000e620000000800 */
[-CC-:B--2---:R-:W-:Y:S02]  /*0c30*/  SHF.R.U64 R27, R13, R11.reuse, R0.reuse ;  /* 0x0000000b0d1b7219 */ /* 0x184fe40000001200 */
[----:B------:R-:W-:-:S05]  /*0c40*/  SHF.R.U32.HI R5, RZ, R11, R0 ;  /* 0x0000000bff057219 */ /* 0x000fca0000011600 */
[----:B------:R-:W2:Y:S01]  /*0c50*/  LDC R26, c[0x0][0x638] ;  /* 0x00018e00ff1a7b82 */ /* 0x000ea20000000800 */
[-CC-:B---3--:R-:W-:Y:S02]  /*0c60*/  SHF.R.U64 R24, R27, R12.reuse, R5.reuse ;  /* 0x0000000c1b187219 */ /* 0x188fe40000001205 */
[-C--:B------:R-:W-:Y:S02]  /*0c70*/  SHF.L.U32 R0, R9, R12.reuse, RZ ;  /* 0x0000000c09007219 */ /* 0x080fe400000006ff */
[----:B------:R-:W-:Y:S01]  /*0c80*/  SHF.R.U32.HI R5, RZ, R12, R5 ;  /* 0x0000000cff057219 */ /* 0x000fe20000011605 */
[----:B------:R-:W-:Y:S01]  /*0c90*/  IMAD.MOV.U32 R4, RZ, RZ, R24 ;  /* 0x000000ffff047224 */ /* 0x000fe200078e0018 */
[----:B------:R-:W-:Y:S01]  /*0ca0*/  LOP3.LUT R10, RZ, R0, RZ, 0x33, !PT ;  /* 0x00000000ff0a7212 */ /* 0x000fe200078e33ff */
[----:B------:R-:W3:Y:S01]  /*0cb0*/  LDC R25, c[0x0][0x610] ;  /* 0x00018400ff197b82 */ /* 0x000ee20000000800 */
[----:B------:R-:W-:Y:S05]  /*0cc0*/  @!P0 BRA `(.L_x_10) ;  /* 0x0000000000288947 */ /* 0x000fea0003800000 */
[----:B------:R-:W4:Y:S02]  /*0cd0*/  LDC R9, c[0x0][0x64c] ;  /* 0x00019300ff097b82 */ /* 0x000f240000000800 */
[----:B----4-:R-:W-:-:S05]  /*0ce0*/  IADD3 R9, P0, R24, R9, RZ ;  /* 0x0000000918097210 */ /* 0x010fca0007f1e0ff */
        /* <DEDUP_REMOVED lines=8> */
.L_x_10:
[----:B-1----:R-:W-:Y:S01]  /*0d70*/  SHF.R.U64 R4, R4, R14, R5 ;  /* 0x0000000e04047219 */ /* 0x002fe20000001205 */
[----:B0-----:R-:W-:Y:S01]  /*0d80*/  VIADD R6, R15, 0xffffffff ;  /* 0xffffffff0f067836 */ /* 0x001fe20000000000 */
[----:B------:R-:W-:Y:S01]  /*0d90*/  SHF.L.U32 R0, R23, R12, RZ ;  /* 0x0000000c17007219 */ /* 0x000fe200000006ff */
[----:B------:R-:W-:Y:S01]  /*0da0*/  IMAD.MOV.U32 R23, RZ, RZ, R28 ;  /* 0x000000ffff177224 */ /* 0x000fe200078e001c */
[----:B------:R-:W-:Y:S01]  /*0db0*/  LOP3.LUT R5, R27, R10, RZ, 0xc0, !PT ;  /* 0x0000000a1b057212 */ /* 0x000fe200078ec0ff */
[----:B------:R-:W-:Y:S01]  /*0dc0*/  IMAD.MOV R7, RZ, RZ, -R4 ;  /* 0x000000ffff077224 */ /* 0x000fe200078e0a04 */
[----:B------:R-:W-:Y:S02]  /*0dd0*/  SEL R3, R3, R30, !P1 ;  /* 0x0000001e03037207 */ /* 0x000fe40004800000 */
[----:B------:R-:W-:Y:S01]  /*0de0*/  LOP3.LUT R6, R13, R6, RZ, 0xc0, !PT ;  /* 0x000000060d067212 */ /* 0x000fe200078ec0ff */
[----:B------:R-:W-:Y:S02]  /*0df0*/  IMAD R4, R0, R4, R5 ;  /* 0x0000000400047224 */ /* 0x000fe400078e0205 */
[----:B--2---:R-:W-:-:S02]  /*0e00*/  IMAD R0, R7, R26, R24 ;  /* 0x0000001a07007224 */ /* 0x004fc400078e0218 */
[----:B---3--:R-:W-:Y:S02]  /*0e10*/  IMAD R3, R4, R25, R3 ;  /* 0x0000001904037224 */ /* 0x008fe400078e0203 */
[----:B------:R-:W-:Y:S02]  /*0e20*/  IMAD R154, R0, R15, R6 ;  /* 0x0000000f009a7224 */ /* 0x000fe400078e0206 */
[----:B------:R-:W-:-:S03]  /*0e30*/  IMAD.MOV.U32 R4, RZ, RZ, 0x1 ;  /* 0x00000001ff047424 */ /* 0x000fc600078e00ff */
[----:B------:R-:W-:Y:S02]  /*0e40*/  SEL R153, R154, R3, !P1 ;  /* 0x000000039a997207 */ /* 0x000fe40004800000 */
[----:B------:R-:W-:Y:S02]  /*0e50*/  PRMT R0, R4, 0x7610, R0 ;  /* 0x0000761004007816 */ /* 0x000fe40000000000 */
[----:B------:R-:W-:-:S07]  /*0e60*/  SEL R154, R3, R154, !P1 ;  /* 0x0000009a039a7207 */ /* 0x000fce0004800000 */
.L_x_8:
[----:B------:R-:W-:-:S08]  /*0e70*/  NOP ;  /* 0x0000000000007918 */ /* 0x000fd00000000000 */
[----:B------:R-:W0:Y:S02]  /*0e80*/  USETMAXREG.TRY_ALLOC.CTAPOOL UP0, 0xe8 ;  /* 0x000000e8000079c8 */ /* 0x000e240008000600 */
[----:B0-----:R-:W-:-:S13]  /*0e90*/  PLOP3.LUT P0, PT, PT, PT, UP0, 0x80, 0x0 ;  /* 0x000000000000781c */ /* 0x001fda0003f0f008 */
[----:B------:R-:W-:Y:S05]  /*0ea0*/  @!P0 BRA `(.L_x_8) ;  /* 0xfffffffc00f08947 */ /* 0x000fea000383ffff */
[----:B------:R-:W-:Y:S01]  /*0eb0*/  ULDC.64 UR4, c[0x0][0x598] ;  /* 0x0001660000047ab9 */ /* 0x000fe20000000a00 */
[----:B------:R-:W-:Y:S01]  /*0ec0*/  ULDC.64 UR36, c[0x0][0x208] ;  /* 0x0000820000247ab9 */ /* 0x000fe20000000a00 */
[----:B------:R-:W-:-:S04]  /*0ed0*/  ISETP.NE.U32.AND P0, PT, RZ, UR4, PT ;  /* 0x00000004ff007c0c */ /* 0x000fc8000bf05070 */
[----:B------:R-:W-:-:S13]  /*0ee0*/  ISETP.NE.AND.EX P0, PT, RZ, UR5, PT, P0 ;  /* 0x00000005ff007c0c */ /* 0x000fda000bf05300 */
[----:B------:R-:W-:Y:S05]  /*0ef0*/  @!P0 BRA `(.L_x_11) ;  /* 0x00000000001c8947 */ /* 0x000fea0003800000 */
[----:B------:R-:W0:Y:S02]  /*0f00*/  LDC.64 R4, c[0x0][0x598] ;  /* 0x00016600ff047b82 */ /* 0x000e240000000a00 */
[----:B0-----:R-:W2:Y:S02]  /*0f10*/  LDG.E.64 R4, desc[UR36][R4.64] ;  /* 0x0000002404047981 */ /* 0x001ea4000c1e1b00 */
[----:B--2---:R-:W-:-:S04]  /*0f20*/  ISETP.NE.U32.AND P0, PT, R4, RZ, PT ;  /* 0x000000ff0400720c */ /* 0x004fc80003f05070 */
[----:B------:R-:W-:-:S13]  /*0f30*/  ISETP.NE.AND.EX P0, PT, R5, RZ, PT, P0 ;  /* 0x000000ff0500720c */ /* 0x000fda0003f05300 */
[----:B------:R-:W-:Y:S05]  /*0f40*/  @!P0 BRA `(.L_x_11) ;  /* 0x0000000000088947 */ /* 0x000fea0003800000 */
[----:B------:R0:W5:Y:S01]  /*0f50*/  LD.E R155, desc[UR36][R4.64] ;  /* 0x00000024049b7980 */ /* 0x000162000c101900 */
[----:B------:R-:W-:Y:S05]  /*0f60*/  BRA `(.L_x_12) ;  /* 0x0000000000247947 */ /* 0x000fea0003800000 */
.L_x_11:
[----:B------:R-:W-:Y:S02]  /*0f70*/  ULDC.64 UR4, c[0x0][0x588] ;  /* 0x0001620000047ab9 */ /* 0x000fe40000000a00 */
[----:B------:R-:W-:-:S04]  /*0f80*/  ISETP.NE.U32.AND P0, PT, RZ, UR4, PT ;  /* 0x00000004ff007c0c */ /* 0x000fc8000bf05070 */
[----:B------:R-:W-:-:S13]  /*0f90*/  ISETP.NE.AND.EX P0, PT, RZ, UR5, PT, P0 ;  /* 0x00000005ff007c0c */ /* 0x000fda000bf05300 */
[----:B------:R-:W-:Y:S05]  /*0fa0*/  @!P0 BRA `(.L_x_13) ;  /* 0x00000000000c8947 */ /* 0x000fea0003800000 */
[----:B------:R-:W0:Y:S02]  /*0fb0*/  LDC.64 R4, c[0x0][0x588] ;  /* 0x00016200ff047b82 */ /* 0x000e240000000a00 */
[----:B0-----:R1:W5:Y:S01]  /*0fc0*/  LDG.E R155, desc[UR36][R4.64] ;  /* 0x00000024049b7981 */ /* 0x001362000c1e1900 */
[----:B------:R-:W-:Y:S05]  /*0fd0*/  BRA `(.L_x_12) ;  /* 0x0000000000087947 */ /* 0x000fea0003800000 */
.L_x_13:
[----:B------:R-:W-:Y:S02]  /*0fe0*/  ULDC UR4, c[0x0][0x580] ;  /* 0x0001600000047ab9 */ /* 0x000fe40000000800 */
[----:B------:R-:W-:-:S07]  /*0ff0*/  IMAD.U32 R155, RZ, RZ, UR4 ;  /* 0x00000004ff9b7e24 */ /* 0x000fce000f8e00ff */
.L_x_12:
[----:B------:R-:W-:Y:S02]  /*1000*/  ULDC.64 UR4, c[0x0][0x5a0] ;  /* 0x0001680000047ab9 */ /* 0x000fe40000000a00 */
[----:B------:R-:W-:-:S04]  /*1010*/  ISETP.NE.U32.AND P0, PT, RZ, UR4, PT ;  /* 0x00000004ff007c0c */ /* 0x000fc8000bf05070 */
[----:B------:R-:W-:-:S13]  /*1020*/  ISETP.NE.AND.EX P0, PT, RZ, UR5, PT, P0 ;  /* 0x00000005ff007c0c */ /* 0x000fda000bf05300 */
[----:B------:R-:W-:Y:S05]  /*1030*/  @!P0 BRA `(.L_x_14) ;  /* 0x00000000001c8947 */ /* 0x000fea0003800000 */
[----:B01----:R-:W0:Y:S02]  /*1040*/  LDC.64 R4, c[0x0][0x5a0] ;  /* 0x00016800ff047b82 */ /* 0x003e240000000a00 */
[----:B0-----:R-:W2:Y:S02]  /*1050*/  LDG.E.64 R4, desc[UR36][R4.64] ;  /* 0x0000002404047981 */ /* 0x001ea4000c1e1b00 */
[----:B--2---:R-:W-:-:S04]  /*1060*/  ISETP.NE.U32.AND P0, PT, R4, RZ, PT ;  /* 0x000000ff0400720c */ /* 0x004fc80003f05070 */
[----:B------:R-:W-:-:S13]  /*1070*/  ISETP.NE.AND.EX P0, PT, R5, RZ, PT, P0 ;  /* 0x000000ff0500720c */ /* 0x000fda0003f05300 */
[----:B------:R-:W-:Y:S05]  /*1080*/  @!P0 BRA `(.L_x_14) ;  /* 0x0000000000088947 */ /* 0x000fea0003800000 */
[----:B------:R0:W5:Y:S01]  /*1090*/  LD.E R156, desc[UR36][R4.64] ;  /* 0x00000024049c7980 */ /* 0x000162000c101900 */
[----:B------:R-:W-:Y:S05]  /*10a0*/  BRA `(.L_x_15) ;  /* 0x0000000000247947 */ /* 0x000fea0003800000 */
.L_x_14:
[----:B------:R-:W-:Y:S02]  /*10b0*/  ULDC.64 UR4, c[0x0][0x590] ;  /* 0x0001640000047ab9 */ /* 0x000fe40000000a00 */
[----:B------:R-:W-:-:S04]  /*10c0*/  ISETP.NE.U32.AND P0, PT, RZ, UR4, PT ;  /* 0x00000004ff007c0c */ /* 0x000fc8000bf05070 */
[----:B------:R-:W-:-:S13]  /*10d0*/  ISETP.NE.AND.EX P0, PT, RZ, UR5, PT, P0 ;  /* 0x00000005ff007c0c */ /* 0x000fda000bf05300 */
[----:B------:R-:W-:Y:S05]  /*10e0*/  @!P0 BRA `(.L_x_16) ;  /* 0x00000000000c8947 */ /* 0x000fea0003800000 */
[----:B------:R-:W2:Y:S02]  /*10f0*/  LDC.64 R156, c[0x0][0x590] ;  /* 0x00016400ff9c7b82 */ /* 0x000ea40000000a00 */
[----:B--2---:R2:W5:Y:S01]  /*1100*/  LDG.E R156, desc[UR36][R156.64] ;  /* 0x000000249c9c7981 */ /* 0x004562000c1e1900 */
[----:B------:R-:W-:Y:S05]  /*1110*/  BRA `(.L_x_15) ;  /* 0x0000000000087947 */ /* 0x000fea0003800000 */
.L_x_16:
[----:B------:R-:W-:Y:S02]  /*1120*/  ULDC UR4, c[0x0][0x584] ;  /* 0x0001610000047ab9 */ /* 0x000fe40000000800 */
[----:B------:R-:W-:-:S07]  /*1130*/  IMAD.U32 R156, RZ, RZ, UR4 ;  /* 0x00000004ff9c7e24 */ /* 0x000fce000f8e00ff */
.L_x_15:
[----:B------:R-:W-:-:S13]  /*1140*/  LOP3.LUT P0, RZ, R0, 0xff, RZ, 0xc0, !PT ;  /* 0x000000ff00ff7812 */ /* 0x000fda000780c0ff */
[----:B------:R-:W-:Y:S05]  /*1150*/  @!P0 EXIT ;  /* 0x000000000000894d */ /* 0x000fea0003800000 */
[----:B------:R-:W-:Y:S01]  /*1160*/  ULDC UR4, c[0x0][0x28c] ;  /* 0x0000a30000047ab9 */ /* 0x000fe20000000800 */
[----:B--2---:R-:W-:Y:S01]  /*1170*/  LOP3.LUT R157, R19, 0x1, RZ, 0xfc, !PT ;  /* 0x00000001139d7812 */ /* 0x004fe200078efcff */
[----:B------:R-:W-:Y:S01]  /*1180*/  UIADD3 UR4, UR4, 0x1f, URZ ;  /* 0x0000001f04047890 */ /* 0x000fe2000fffe03f */
[----:B------:R-:W-:Y:S01]  /*1190*/  UMOV UR38, URZ ;  /* 0x0000003f00267c82 */ /* 0x000fe20008000000 */
[----:B------:R-:W-:Y:S02]  /*11a0*/  UMOV UR39, URZ ;  /* 0x0000003f00277c82 */ /* 0x000fe40008000000 */
[----:B------:R-:W-:-:S04]  /*11b0*/  USHF.R.S32.HI UR5, URZ, 0x1f, UR4 ;  /* 0x0000001f3f057899 */ /* 0x000fc80008011404 */
[----:B------:R-:W-:-:S04]  /*11c0*/  ULEA.HI UR5, UR5, UR4, URZ, 0x5 ;  /* 0x0000000405057291 */ /* 0x000fc8000f8f283f */
[----:B------:R-:W-:-:S12]  /*11d0*/  USHF.R.S32.HI UR40, URZ, 0x5, UR5 ;  /* 0x000000053f287899 */ /* 0x000fd80008011405 */
.L_x_292:
[----:B------:R-:W-:Y:S01]  /*11e0*/  LOP3.LUT R0, R18, 0x80, RZ, 0xc0, !PT ;  /* 0x0000008012007812 */ /* 0x000fe200078ec0ff */
[----:B--2---:R-:W2:Y:S01]  /*11f0*/  S2UR UR7, SR_CgaCtaId ;  /* 0x00000000000779c3 */ /* 0x004ea20000008800 */
[----:B------:R-:W-:Y:S02]  /*1200*/  UMOV UR6, 0x400 ;  /* 0x0000040000067882 */ /* 0x000fe40000000000 */
[----:B------:R-:W-:-:S06]  /*1210*/  SHF.R.U32.HI R0, RZ, 0x7, R0 ;  /* 0x00000007ff007819 */ /* 0x000fcc0000011600 */
[----:B---3--:R-:W3:Y:S01]  /*1220*/  SHFL.IDX PT, R0, R0, RZ, 0x1f ;  /* 0x00001fff00007589 */ /* 0x008ee200000e0000 */
[----:B--2---:R-:W-:Y:S01]  /*1230*/  ULEA UR6, UR7, UR6, 0x18 ;  /* 0x0000000607067291 */ /* 0x004fe2000f8ec03f */
[----:B---3--:R-:W-:-:S13]  /*1240*/  R2UR UR4, R0 ;  /* 0x00000000000472ca */ /* 0x008fda00000e0000 */
[----:B------:R-:W-:-:S04]  /*1250*/  ULEA.HI UR5, UR4, UR4, URZ, 0x1 ;  /* 0x0000000404057291 */ /* 0x000fc8000f8f083f */
[----:B------:R-:W-:-:S04]  /*1260*/  ULOP3.LUT UR5, UR5, 0xffffe, URZ, 0xc0, !UPT ;  /* 0x000ffffe05057892 */ /* 0x000fc8000f8ec03f */
[----:B------:R-:W-:-:S03]  /*1270*/  UIADD3 UR5, UR4, -UR5, URZ ;  /* 0x8000000504057290 */ /* 0x000fc6000fffe03f */
[----:B------:R-:W-:Y:S01]  /*1280*/  ULDC UR4, c[0x0][0x28c] ;  /* 0x0000a30000047ab9 */ /* 0x000fe20000000800 */
[----:B------:R-:W-:Y:S01]  /*1290*/  ULEA UR5, UR5, UR6, 0xc ;  /* 0x0000000605057291 */ /* 0x000fe2000f8e603f */
[----:B------:R-:W-:-:S03]  /*12a0*/  ISETP.LT.AND P0, PT, RZ, UR4, PT ;  /* 0x00000004ff007c0c */ /* 0x000fc6000bf01270 */
[----:B------:R-:W-:-:S04]  /*12b0*/  UIADD3 UR5, UR5, 0x100, URZ ;  /* 0x0000010005057890 */ /* 0x000fc8000fffe03f */
[----:B------:R-:W-:-:S04]  /*12c0*/  USHF.R.U32.HI UR5, URZ, 0x4, UR5 ;  /* 0x000000043f057899 */ /* 0x000fc80008011605 */
[----:B------:R-:W-:Y:S02]  /*12d0*/  ULOP3.LUT UR41, UR5, 0x3fff, URZ, 0xc0, !UPT ;  /* 0x00003fff05297892 */ /* 0x000fe4000f8ec03f */
[----:B-1--45:R-:W-:Y:S10]  /*12e0*/  @P0 BRA `(.L_x_17) ;  /* 0x0000000000400947 */ /* 0x032ff40003800000 */
[----:B------:R-:W-:Y:S01]  /*12f0*/  MOV R0, 0x0 ;  /* 0x0000000000007802 */ /* 0x000fe20000000f00 */
[----:B------:R-:W-:Y:S01]  /*1300*/  ULDC.64 UR4, c[0x4][0x68] ;  /* 0x01001a0000047ab9 */ /* 0x000fe20000000a00 */
[----:B------:R-:W-:Y:S01]  /*1310*/  ULDC.64 UR6, c[0x4][0x8] ;  /* 0x0100020000067ab9 */ /* 0x000fe20000000a00 */
[----:B01----:R-:W-:Y:S01]  /*1320*/  IMAD.U32 R4, RZ, RZ, UR4 ;  /* 0x00000004ff047e24 */ /* 0x003fe2000f8e00ff */
[----:B------:R0:W1:Y:S01]  /*1330*/  LDC.64 R14, c[0x4][R0] ;  /* 0x01000000000e7b82 */ /* 0x0000620000000a00 */
[----:B------:R-:W-:Y:S01]  /*1340*/  IMAD.U32 R5, RZ, RZ, UR5 ;  /* 0x00000005ff057e24 */ /* 0x000fe2000f8e00ff */
[----:B------:R-:W-:Y:S01]  /*1350*/  ULDC.64 UR4, c[0x4][0x70] ;  /* 0x01001c0000047ab9 */ /* 0x000fe20000000a00 */
[----:B------:R-:W-:Y:S02]  /*1360*/  IMAD.U32 R10, RZ, RZ, UR6 ;  /* 0x00000006ff0a7e24 */ /* 0x000fe4000f8e00ff */
[----:B------:R-:W-:Y:S02]  /*1370*/  IMAD.U32 R6, RZ, RZ, UR4 ;  /* 0x00000004ff067e24 */ /* 0x000fe4000f8e00ff */
[----:B------:R-:W-:-:S02]  /*1380*/  IMAD.U32 R7, RZ, RZ, UR5 ;  /* 0x00000005ff077e24 */ /* 0x000fc4000f8e00ff */
[----:B------:R-:W-:Y:S02]  /*1390*/  IMAD.U32 R11, RZ, RZ, UR7 ;  /* 0x00000007ff0b7e24 */ /* 0x000fe4000f8e00ff */
[----:B------:R-:W-:Y:S02]  /*13a0*/  IMAD.MOV.U32 R8, RZ, RZ, 0x1e1 ;  /* 0x000001e1ff087424 */ /* 0x000fe400078e00ff */
[----:B------:R-:W-:Y:S02]  /*13b0*/  IMAD.MOV.U32 R12, RZ, RZ, 0x1 ;  /* 0x00000001ff0c7424 */ /* 0x000fe400078e00ff */
[----:B0-----:R-:W-:-:S07]  /*13c0*/  IMAD.MOV.U32 R13, RZ, RZ, RZ ;  /* 0x000000ffff0d7224 */ /* 0x001fce00078e00ff */
[----:B------:R-:W-:-:S07]  /*13d0*/  LEPC R20, `(.L_x_17) ;  /* 0x000000001014794e */ /* 0x000fce0000000000 */
[----:B-1---5:R-:W-:Y:S05]  /*13e0*/  CALL.ABS.NOINC R14 ;  /* 0x000000000e007343 */ /* 0x022fea0003c00000 */
.L_x_17:
[----:B------:R-:W-:-:S13]  /*13f0*/  ISETP.NE.AND P0, PT, R157, 0x3, PT ;  /* 0x000000039d00780c */ /* 0x000fda0003f05270 */
[----:B------:R-:W-:Y:S05]  /*1400*/  @!P0 BRA `(.L_x_18) ;  /* 0x0000000000048947 */ /* 0x000fea0003800000 */
[----:B------:R-:W-:Y:S01]  /*1410*/  BPT.TRAP 0x1 ;  /* 0x000000040000795c */ /* 0x000fe20000300000 */
.L_x_18:
[----:B------:R-:W2:Y:S01]  /*1420*/  S2UR UR5, SR_CgaCtaId ;  /* 0x00000000000579c3 */ /* 0x000ea20000008800 */
[----:B------:R-:W-:Y:S01]  /*1430*/  UMOV UR4, 0x400 ;  /* 0x0000040000047882 */ /* 0x000fe20000000000 */
[----:B------:R-:W-:Y:S02]  /*1440*/  IMAD.U32 R0, RZ, RZ, UR38 ;  /* 0x00000026ff007e24 */ /* 0x000fe4000f8e00ff */
[----:B------:R-:W-:-:S03]  /*1450*/  IMAD.U32 R3, RZ, RZ, UR39 ;  /* 0x00000027ff037e24 */ /* 0x000fc6000f8e00ff */
[----:B------:R-:W-:Y:S01]  /*1460*/  SHF.L.U32 R0, R0, 0x1f, RZ ;  /* 0x0000001f00007819 */ /* 0x000fe200000006ff */
[----:B--2---:R-:W-:-:S06]  /*1470*/  ULEA UR4, UR5, UR4, 0x18 ;  /* 0x0000000405047291 */ /* 0x004fcc000f8ec03f */
[----:B------:R-:W-:-:S04]  /*1480*/  IMAD.U32 R6, RZ, RZ, UR4 ;  /* 0x00000004ff067e24 */ /* 0x000fc8000f8e00ff */
[----:B------:R-:W-:-:S04]  /*1490*/  IMAD R3, R3, 0x8, R6 ;  /* 0x0000000803037824 */ /* 0x000fc800078e0206 */
[----:B------:R2:W3:Y:S01]  /*14a0*/  SYNCS.PHASECHK.TRANS64.TRYWAIT P1, [R3+URZ], R0 ;  /* 0x00000000030075a7 */ /* 0x0004e2000802017f */
[----:B------:R-:W-:Y:S05]  /*14b0*/  @!P0 BRA `(.L_x_19) ;  /* 0x0000000000048947 */ /* 0x000fea0003800000 */
[----:B------:R-:W-:Y:S01]  /*14c0*/  BPT.TRAP 0x1 ;  /* 0x000000040000795c */ /* 0x000fe20000300000 */
.L_x_19:
[----:B---3--:R-:W-:Y:S05]  /*14d0*/  @P1 BRA `(.L_x_20) ;  /* 0x0000000000081947 */ /* 0x008fea0003800000 */
[----:B------:R-:W3:Y:S02]  /*14e0*/  SYNCS.PHASECHK.TRANS64.TRYWAIT P1, [R3+URZ], R0 ;  /* 0x00000000030075a7 */ /* 0x000ee4000802017f */
[----:B---3--:R-:W-:Y:S05]  /*14f0*/  @!P1 BRA `(.L_x_21) ;  /* 0x000000a0002c9947 */ /* 0x008fea0003800000 */
.L_x_20:
[----:B------:R-:W-:-:S04]  /*1500*/  UISETP.LT.AND UP0, UPT, UR40, 0x1, UPT ;  /* 0x000000012800788c */ /* 0x000fc8000bf01270 */
[----:B------:R-:W-:-:S06]  /*1510*/  USEL UR4, UR40, 0x1, UP0 ;  /* 0x0000000128047887 */ /* 0x000fcc0008000000 */
[----:B--23--:R-:W-:Y:S01]  /*1520*/  IMAD.U32 R0, RZ, RZ, UR4 ;  /* 0x00000004ff007e24 */ /* 0x00cfe2000f8e00ff */
[----:B------:R-:W-:Y:S05]  /*1530*/  WARPSYNC.ALL ;  /* 0x0000000000007948 */ /* 0x000fea0003800000 */
[----:B------:R-:W-:-:S04]  /*1540*/  IADD3 R0, -R0, UR40, RZ ;  /* 0x0000002800007c10 */ /* 0x000fc8000fffe1ff */
[----:B------:R-:W-:Y:S02]  /*1550*/  ISETP.GE.AND P1, PT, R0, 0x1, PT ;  /* 0x000000010000780c */ /* 0x000fe40003f26270 */
[----:B------:R-:W-:Y:S01]  /*1560*/  R2UR UR4, R6 ;  /* 0x00000000060472ca */ /* 0x000fe200000e0000 */
[----:B------:R-:W-:Y:S01]  /*1570*/  ULOP3.LUT UR41, UR41, 0x10000, URZ, 0xfc, !UPT ;  /* 0x0001000029297892 */ /* 0x000fe2000f8efc3f */
[----:B------:R-:W-:Y:S01]  /*1580*/  WARPGROUP.ARRIVE ;  /* 0x00000000000079c5 */ /* 0x000fe20000000000 */
[----:B------:R-:W-:Y:S01]  /*1590*/  UMOV UR5, 0x80000020 ;  /* 0x8000002000057882 */ /* 0x000fe20000000000 */
[----:B------:R-:W-:-:S09]  /*15a0*/  UMOV UR7, 0x80000020 ;  /* 0x8000002000077882 */ /* 0x000fd20000000000 */
[----:B------:R-:W-:-:S04]  /*15b0*/  UIADD3 UR4, UR4, 0x6100, URZ ;  /* 0x0000610004047890 */ /* 0x000fc8000fffe03f */
[----:B------:R-:W-:-:S04]  /*15c0*/  USHF.R.U32.HI UR4, URZ, 0x4, UR4 ;  /* 0x000000043f047899 */ /* 0x000fc80008011604 */
[----:B------:R-:W-:-:S04]  /*15d0*/  ULOP3.LUT UR4, UR4, 0x3fff, URZ, 0xc0, !UPT ;  /* 0x00003fff04047892 */ /* 0x000fc8000f8ec03f */
[----:B------:R-:W-:Y:S02]  /*15e0*/  ULOP3.LUT UR9, UR4, 0x10000, URZ, 0xfc, !UPT ;  /* 0x0001000004097892 */ /* 0x000fe4000f8efc3f */
[----:B------:R-:W-:Y:S02]  /*15f0*/  ULEA UR4, UR39, UR41, 0x9 ;  /* 0x0000002927047291 */ /* 0x000fe4000f8e483f */
[----:B------:R-:W-:-:S09]  /*1600*/  ULEA UR6, UR39, UR9, 0xa ;  /* 0x0000000927067291 */ /* 0x000fd2000f8e503f */
[----:B------:R-:W-:Y:S01]  /*1610*/  HGMMA.64x256x16.F32 R24, gdesc[UR4], RZ, !UPT, gsb0 ;  /* 0x03e00000041879f0 */ /* 0x000fe2000c0008ff */
[----:B------:R-:W-:Y:S02]  /*1620*/  UIADD3 UR4, UR4, 0x2, URZ ;  /* 0x0000000204047890 */ /* 0x000fe4000fffe03f */
[----:B------:R-:W-:Y:S01]  /*1630*/  UIADD3 UR6, UR6, 0x2, URZ ;  /* 0x0000000206067890 */ /* 0x000fe2000fffe03f */
[----:B------:R-:W-:Y:S01]  /*1640*/  UMOV UR5, 0x80000020 ;  /* 0x8000002000057882 */ /* 0x000fe20000000000 */
[----:B------:R-:W-:Y:S01]  /*1650*/  UMOV UR7, 0x80000020 ;  /* 0x8000002000077882 */ /* 0x000fe20000000000 */
[----:B------:R-:W-:Y:S02]  /*1660*/  WARPGROUP.DEPBAR.LE gsb0, 0x0 ;  /* 0x00008000000079c5 */ /* 0x000fe40000010000 */
[----:B------:R-:W-:-:S15]  /*1670*/  WARPGROUP.ARRIVE ;  /* 0x00000000000079c5 */ /* 0x000fde0000000000 */
[----:B------:R-:W-:-:S05]  /*1680*/  NOP ;  /* 0x0000000000007918 */ /* 0x000fca0000000000 */
[----:B------:R-:W-:Y:S03]  /*1690*/  HGMMA.64x256x16.F32 R24, gdesc[UR4], R24, gsb0 ;  /* 0x03e00000041879f0 */ /* 0x000fe60008000818 */
[----:B------:R-:W-:Y:S02]  /*16a0*/  WARPGROUP.DEPBAR.LE gsb0, 0x0 ;  /* 0x00008000000079c5 */ /* 0x000fe40000010000 */
[----:B------:R-:W-:Y:S05]  /*16b0*/  @!P1 BRA `(.L_x_22) ;  /* 0x0000000000e89947 */ /* 0x000fea0003800000 */
[----:B------:R-:W-:Y:S02]  /*16c0*/  UIADD3 UR4, UR39, 0x1, URZ ;  /* 0x0000000127047890 */ /* 0x000fe4000fffe03f */
[----:B------:R-:W-:Y:S02]  /*16d0*/  IMAD.U32 R3, RZ, RZ, UR39 ;  /* 0x00000027ff037e24 */ /* 0x000fe4000f8e00ff */
[----:B------:R-:W-:-:S04]  /*16e0*/  UISETP.NE.AND UP0, UPT, UR4, 0x3, UPT ;  /* 0x000000030400788c */ /* 0x000fc8000bf05270 */
[----:B------:R-:W-:Y:S02]  /*16f0*/  USEL UR5, URZ, 0x1, UP0 ;  /* 0x000000013f057887 */ /* 0x000fe40008000000 */
[----:B------:R-:W-:Y:S02]  /*1700*/  USEL UR8, UR4, URZ, UP0 ;  /* 0x0000003f04087287 */ /* 0x000fe40008000000 */
[----:B------:R-:W-:-:S06]  /*1710*/  ULOP3.LUT UR5, UR38, UR5, URZ, 0x3c, !UPT ;  /* 0x0000000526057292 */ /* 0x000fcc000f8e3c3f */
[----:B------:R-:W-:-:S07]  /*1720*/  IMAD.U32 R7, RZ, RZ, UR5 ;  /* 0x00000005ff077e24 */ /* 0x000fce000f8e00ff */
.L_x_29:
[----:B------:R-:W-:Y:S05]  /*1730*/  @!P0 BRA `(.L_x_23) ;  /* 0x0000000000048947 */ /* 0x000fea0003800000 */
[----:B------:R-:W-:Y:S01]  /*1740*/  BPT.TRAP 0x1 ;  /* 0x000000040000795c */ /* 0x000fe20000300000 */
.L_x_23:
[----:B------:R-:W2:Y:S01]  /*1750*/  S2UR UR5, SR_CgaCtaId ;  /* 0x00000000000579c3 */ /* 0x000ea20000008800 */
[----:B------:R-:W-:Y:S01]  /*1760*/  UMOV UR4, 0x400 ;  /* 0x0000040000047882 */ /* 0x000fe20000000000 */
[----:B01----:R-:W-:Y:S01]  /*1770*/  IMAD.U32 R5, RZ, RZ, UR8 ;  /* 0x00000008ff057e24 */ /* 0x003fe2000f8e00ff */
[----:B------:R-:W-:Y:S01]  /*1780*/  SHF.L.U32 R4, R7, 0x1f, RZ ;  /* 0x0000001f07047819 */ /* 0x000fe200000006ff */
[----:B--2---:R-:W-:-:S06]  /*1790*/  ULEA UR4, UR5, UR4, 0x18 ;  /* 0x0000000405047291 */ /* 0x004fcc000f8ec03f */
[----:B------:R-:W-:-:S04]  /*17a0*/  IMAD.U32 R6, RZ, RZ, UR4 ;  /* 0x00000004ff067e24 */ /* 0x000fc8000f8e00ff */
[----:B------:R-:W-:-:S04]  /*17b0*/  IMAD R5, R5, 0x8, R6 ;  /* 0x0000000805057824 */ /* 0x000fc800078e0206 */
[----:B------:R0:W1:Y:S01]  /*17c0*/  SYNCS.PHASECHK.TRANS64.TRYWAIT P1, [R5+URZ], R4 ;  /* 0x00000004050075a7 */ /* 0x000062000802017f */
[----:B------:R-:W-:Y:S05]  /*17d0*/  @!P0 BRA `(.L_x_24) ;  /* 0x0000000000048947 */ /* 0x000fea0003800000 */
[----:B------:R-:W-:Y:S01]  /*17e0*/  BPT.TRAP 0x1 ;  /* 0x000000040000795c */ /* 0x000fe20000300000 */
.L_x_24:
[----:B-1----:R-:W-:Y:S05]  /*17f0*/  @P1 BRA `(.L_x_25) ;  /* 0x0000000000081947 */ /* 0x002fea0003800000 */
[----:B------:R-:W1:Y:S02]  /*1800*/  SYNCS.PHASECHK.TRANS64.TRYWAIT P1, [R5+URZ], R4 ;  /* 0x00000004050075a7 */ /* 0x000e64000802017f */
[----:B-1----:R-:W-:Y:S05]  /*1810*/  @!P1 BRA `(.L_x_26) ;  /* 0x0000009c00789947 */ /* 0x002fea0003800000 */
.L_x_25:
[----:B------:R-:W-:Y:S01]  /*1820*/  ULEA UR4, UR8, UR41, 0x9 ;  /* 0x0000002908047291 */ /* 0x000fe2000f8e483f */
[----:B------:R-:W-:Y:S01]  /*1830*/  WARPGROUP.ARRIVE ;  /* 0x00000000000079c5 */ /* 0x000fe20000000000 */
[----:B------:R-:W-:Y:S01]  /*1840*/  ULEA UR6, UR8, UR9, 0xa ;  /* 0x0000000908067291 */ /* 0x000fe2000f8e503f */
[----:B------:R-:W-:Y:S01]  /*1850*/  UMOV UR5, 0x80000020 ;  /* 0x8000002000057882 */ /* 0x000fe20000000000 */
[----:B------:R-:W-:-:S07]  /*1860*/  UMOV UR7, 0x80000020 ;  /* 0x8000002000077882 */ /* 0x000fce0000000000 */
[----:B------:R-:W-:Y:S01]  /*1870*/  HGMMA.64x256x16.F32 R24, gdesc[UR4], R24, gsb0 ;  /* 0x03e00000041879f0 */ /* 0x000fe20008000818 */
        /* <DEDUP_REMOVED lines=10> */
[----:B------:R-:W-:Y:S01]  /*1920*/  BPT.TRAP 0x1 ;  /* 0x000000040000795c */ /* 0x000fe20000300000 */
.L_x_27:
[----:B------:R-:W-:-:S13]  /*1930*/  ISETP.NE.AND P1, PT, R22, RZ, PT ;  /* 0x000000ff1600720c */ /* 0x000fda0003f25270 */
[----:B01----:R-:W-:-:S04]  /*1940*/  @P1 IMAD R4, R3, 0x8, R6 ;  /* 0x0000000803041824 */ /* 0x003fc800078e0206 */
[----:B------:R-:W-:-:S05]  /*1950*/  @P1 VIADD R5, R4, 0x18 ;  /* 0x0000001804051836 */ /* 0x000fca0000000000 */
[----:B------:R-:W-:-:S04]  /*1960*/  @P1 PRMT R5, R152, 0x654, R5 ;  /* 0x0000065498051816 */ /* 0x000fc80000000005 */
[----:B------:R0:W-:Y:S01]  /*1970*/  @P1 SYNCS.ARRIVE.TRANS64.RED.A1T0 RZ, [R5+URZ], RZ ;  /* 0x000000ff05ff19a7 */ /* 0x0001e2000810043f */
[----:B------:R-:W-:-:S13]  /*1980*/  ISETP.GT.U32.AND P1, PT, R19, 0x1, PT ;  /* 0x000000011300780c */ /* 0x000fda0003f24070 */
[----:B0-----:R-:W-:Y:S05]  /*1990*/  @P1 BRA `(.L_x_28) ;  /* 0x0000000000041947 */ /* 0x001fea0003800000 */
[----:B------:R-:W-:Y:S01]  /*19a0*/  BPT.TRAP 0x1 ;  /* 0x000000040000795c */ /* 0x000fe20000300000 */
.L_x_28:
[----:B------:R-:W-:Y:S01]  /*19b0*/  UIADD3 UR8, UR8, 0x1, URZ ;  /* 0x0000000108087890 */ /* 0x000fe2000fffe03f */
[C---:B------:R-:W-:Y:S01]  /*19c0*/  ISETP.GT.AND P2, PT, R0.reuse, 0x1, PT ;  /* 0x000000010000780c */ /* 0x040fe20003f44270 */
[----:B------:R-:W-:Y:S02]  /*19d0*/  VIADD R3, R3, 0x1 ;  /* 0x0000000103037836 */ /* 0x000fe40000000000 */
[----:B------:R-:W-:Y:S01]  /*19e0*/  UISETP.NE.AND UP0, UPT, UR8, 0x3, UPT ;  /* 0x000000030800788c */ /* 0x000fe2000bf05270 */
[----:B------:R-:W-:Y:S02]  /*19f0*/  VIADD R0, R0, 0xffffffff ;  /* 0xffffffff00007836 */ /* 0x000fe40000000000 */
[C---:B------:R-:W-:Y:S01]  /*1a00*/  ISETP.NE.AND P1, PT, R3.reuse, 0x3, PT ;  /* 0x000000030300780c */ /* 0x040fe20003f25270 */
[----:B------:R-:W-:Y:S02]  /*1a10*/  USEL UR4, URZ, 0x1, UP0 ;  /* 0x000000013f047887 */ /* 0x000fe40008000000 */
[----:B------:R-:W-:Y:S01]  /*1a20*/  USEL UR8, UR8, URZ, UP0 ;  /* 0x0000003f08087287 */ /* 0x000fe20008000000 */
[----:B------:R-:W-:-:S03]  /*1a30*/  SEL R3, R3, RZ, P1 ;  /* 0x000000ff03037207 */ /* 0x000fc60000800000 */
[----:B------:R-:W-:Y:S01]  /*1a40*/  LOP3.LUT R7, R7, UR4, RZ, 0x3c, !PT ;  /* 0x0000000407077c12 */ /* 0x000fe2000f8e3cff */
[----:B------:R-:W-:Y:S07]  /*1a50*/  @P2 BRA `(.L_x_29) ;  /* 0xfffffffc00342947 */ /* 0x000fee000383ffff */
.L_x_22:
[----:B------:R-:W2:Y:S02]  /*1a60*/  LDC R0, c[0x0][0x28c] ;  /* 0x0000a300ff007b82 */ /* 0x000ea40000000800 */
[----:B--2---:R-:W-:-:S13]  /*1a70*/  ISETP.GE.AND P1, PT, R0, 0x1, PT ;  /* 0x000000010000780c */ /* 0x004fda0003f26270 */
[----:B------:R-:W-:Y:S05]  /*1a80*/  @!P1 BRA `(.L_x_30) ;  /* 0x0000000000509947 */ /* 0x000fea0003800000 */
[----:B------:R-:W-:Y:S05]  /*1a90*/  @!P0 BRA `(.L_x_31) ;  /* 0x0000000000048947 */ /* 0x000fea0003800000 */
[----:B------:R-:W-:Y:S01]  /*1aa0*/  BPT.TRAP 0x1 ;  /* 0x000000040000795c */ /* 0x000fe20000300000 */
.L_x_31:
[----:B------:R-:W-:Y:S01]  /*1ab0*/  ISETP.NE.AND P0, PT, R22, RZ, PT ;  /* 0x000000ff1600720c */ /* 0x000fe20003f05270 */
[----:B------:R-:W-:Y:S01]  /*1ac0*/  BSSY B0, `(.L_x_32) ;  /* 0x000000e000007945 */ /* 0x000fe20003800000 */
[----:B------:R-:W-:-:S11]  /*1ad0*/  ISETP.GT.U32.AND P1, PT, R19, 0x1, PT ;  /* 0x000000011300780c */ /* 0x000fd60003f24070 */
[----:B------:R-:W-:Y:S05]  /*1ae0*/  @!P0 BRA `(.L_x_33) ;  /* 0x00000000002c8947 */ /* 0x000fea0003800000 */
[----:B------:R-:W-:-:S04]  /*1af0*/  UISETP.LT.AND UP0, UPT, UR40, 0x1, UPT ;  /* 0x000000012800788c */ /* 0x000fc8000bf01270 */
[----:B------:R-:W-:-:S04]  /*1b00*/  USEL UR6, UR40, 0x1, UP0 ;  /* 0x0000000128067887 */ /* 0x000fc80008000000 */
[----:B------:R-:W-:-:S04]  /*1b10*/  UIADD3 UR6, UR39, UR40, -UR6 ;  /* 0x0000002827067290 */ /* 0x000fc8000fffe806 */
[----:B------:R-:W-:-:S04]  /*1b20*/  UIMAD.WIDE.U32 UR4, UR6, -0x55555555, URZ ;  /* 0xaaaaaaab060478a5 */ /* 0x000fc8000f8e003f */
[----:B------:R-:W-:-:S04]  /*1b30*/  USHF.R.U32.HI UR4, URZ, 0x1, UR5 ;  /* 0x000000013f047899 */ /* 0x000fc80008011605 */
[----:B------:R-:W-:-:S06]  /*1b40*/  UIMAD UR6, UR4, -0x3, UR6 ;  /* 0xfffffffd040678a4 */ /* 0x000fcc000f8e0206 */
[----:B------:R-:W-:-:S04]  /*1b50*/  IMAD.U32 R3, RZ, RZ, UR6 ;  /* 0x00000006ff037e24 */ /* 0x000fc8000f8e00ff */
[----:B------:R-:W-:-:S04]  /*1b60*/  IMAD R0, R3, 0x8, R6 ;  /* 0x0000000803007824 */ /* 0x000fc800078e0206 */
[----:B------:R-:W-:-:S05]  /*1b70*/  VIADD R3, R0, 0x18 ;  /* 0x0000001800037836 */ /* 0x000fca0000000000 */
[----:B------:R-:W-:-:S04]  /*1b80*/  PRMT R3, R152, 0x654, R3 ;  /* 0x0000065498037816 */ /* 0x000fc80000000003 */
[----:B------:R2:W-:Y:S03]  /*1b90*/  SYNCS.ARRIVE.TRANS64.RED.A1T0 RZ, [R3+URZ], RZ ;  /* 0x000000ff03ff79a7 */ /* 0x0005e6000810043f */
.L_x_33:
[----:B------:R-:W-:Y:S05]  /*1ba0*/  BSYNC B0 ;  /* 0x0000000000007941 */ /* 0x000fea0003800000 */
.L_x_32:
[----:B------:R-:W-:Y:S05]  /*1bb0*/  @P1 BRA `(.L_x_30) ;  /* 0x0000000000041947 */ /* 0x000fea0003800000 */
[----:B------:R-:W-:Y:S01]  /*1bc0*/  BPT.TRAP 0x1 ;  /* 0x000000040000795c */ /* 0x000fe20000300000 */
.L_x_30:
[----:B------:R-:W3:Y:S01]  /*1bd0*/  LDC R6, c[0x0][0x288] ;  /* 0x0000a200ff067b82 */ /* 0x000ee20000000800 */
[--C-:B------:R-:W-:Y:S01]  /*1be0*/  SHF.R.U32.HI R0, RZ, 0x2, R18.reuse ;  /* 0x00000002ff007819 */ /* 0x100fe20000011612 */
[----:B------:R-:W-:Y:S01]  /*1bf0*/  UIADD3 UR39, UR40, UR39, URZ ;  /* 0x0000002728277290 */ /* 0x000fe2000fffe03f */
[----:B01----:R-:W-:Y:S01]  /*1c00*/  SHF.R.U32.HI R5, RZ, 0x7, R18 ;  /* 0x00000007ff057819 */ /* 0x003fe20000011612 */
[----:B------:R-:W-:Y:S01]  /*1c10*/  ULDC UR7, c[0x0][0x284] ;  /* 0x0000a10000077ab9 */ /* 0x000fe20000000800 */
[----:B------:R-:W-:Y:S01]  /*1c20*/  LOP3.LUT R4, R18, 0x60, RZ, 0xc0, !PT ;  /* 0x0000006012047812 */ /* 0x000fe200078ec0ff */
[----:B------:R-:W-:Y:S01]  /*1c30*/  UISETP.GT.U32.AND UP0, UPT, UR39, 0x2, UPT ;  /* 0x000000022700788c */ /* 0x000fe2000bf04070 */
[----:B--2---:R-:W-:Y:S01]  /*1c40*/  LOP3.LUT R3, R0, 0x7, RZ, 0xc0, !PT ;  /* 0x0000000700037812 */ /* 0x004fe200078ec0ff */
[----:B------:R-:W-:Y:S01]  /*1c50*/  UISETP.GE.U32.AND UP1, UPT, UR40, 0x3, UPT ;  /* 0x000000032800788c */ /* 0x000fe2000bf26070 */
[----:B------:R-:W-:Y:S01]  /*1c60*/  LOP3.LUT R0, R5, 0x1, RZ, 0xc0, !PT ;  /* 0x0000000105007812 */ /* 0x000fe200078ec0ff */
[----:B------:R-:W-:Y:S01]  /*1c70*/  UISETP.LT.U32.AND UP0, UPT, UR40, 0x3, UP0 ;  /* 0x000000032800788c */ /* 0x000fe20008701070 */
[----:B------:R-:W-:Y:S01]  /*1c80*/  SHF.R.U32.HI R10, RZ, 0x1, R4 ;  /* 0x00000001ff0a7819 */ /* 0x000fe20000011604 */
[----:B------:R-:W-:Y:S01]  /*1c90*/  IMAD.SHL.U32 R4, R18, 0x2, RZ ;  /* 0x0000000212047824 */ /* 0x000fe200078e00ff */
[----:B------:R-:W-:Y:S01]  /*1ca0*/  SHF.R.S32.HI R21, RZ, 0x1f, R23 ;  /* 0x0000001fff157819 */ /* 0x000fe20000011417 */
[----:B------:R-:W-:Y:S01]  /*1cb0*/  IMAD.SHL.U32 R8, R0, 0x40, RZ ;  /* 0x0000004000087824 */ /* 0x000fe200078e00ff */
[--C-:B------:R-:W-:Y:S01]  /*1cc0*/  IADD3 R5, RZ, -R10, -R3.reuse ;  /* 0x8000000aff057210 */ /* 0x100fe20007ffe803 */
[----:B------:R-:W-:Y:S01]  /*1cd0*/  ULDC.64 UR8, c[0x0][0x5d0] ;  /* 0x0001740000087ab9 */ /* 0x000fe20000000a00 */
[----:B------:R-:W-:Y:S01]  /*1ce0*/  LOP3.LUT R4, R4, 0x6, RZ, 0xc0, !PT ;  /* 0x0000000604047812 */ /* 0x000fe200078ec0ff */
[----:B------:R-:W-:Y:S01]  /*1cf0*/  UIMAD.WIDE.U32 UR4, UR39, -0x55555555, URZ ;  /* 0xaaaaaaab270478a5 */ /* 0x000fe2000f8e003f */
[----:B------:R-:W-:Y:S01]  /*1d00*/  LOP3.LUT R3, R8, 0x40, R3, 0xe2, !PT ;  /* 0x0000004008037812 */ /* 0x000fe200078ee203 */
[----:B------:R-:W-:Y:S01]  /*1d10*/  IMAD R11, R0, -0x40, R5 ;  /* 0xffffffc0000b7824 */ /* 0x000fe200078e0205 */
[----:B------:R-:W-:Y:S01]  /*1d20*/  LOP3.LUT R0, R18, 0x3, RZ, 0xc0, !PT ;  /* 0x0000000312007812 */ /* 0x000fe200078ec0ff */
[----:B------:R-:W-:Y:S01]  /*1d30*/  USEL UR6, URZ, 0x1, !UP0 ;  /* 0x000000013f067887 */ /* 0x000fe2000c000000 */
[----:B------:R-:W-:Y:S01]  /*1d40*/  PRMT R8, R4, 0x6540, R153 ;  /* 0x0000654004087816 */ /* 0x000fe20000000099 */
[----:B------:R-:W-:Y:S01]  /*1d50*/  IMAD.SHL.U32 R153, R153, 0x100, RZ ;  /* 0x0000010099997824 */ /* 0x000fe200078e00ff */
[----:B------:R-:W-:Y:S01]  /*1d60*/  USHF.R.U32.HI UR4, URZ, 0x1, UR5 ;  /* 0x000000013f047899 */ /* 0x000fe20008011605 */
[----:B---3--:R-:W-:Y:S01]  /*1d70*/  IMAD R12, R0, -0x2, R6 ;  /* 0xfffffffe000c7824 */ /* 0x008fe200078e0206 */
[----:B------:R-:W-:Y:S01]  /*1d80*/  SHF.R.S32.HI R9, RZ, 0x1f, R8 ;  /* 0x0000001fff097819 */ /* 0x000fe20000011408 */
[C---:B------:R-:W-:Y:S01]  /*1d90*/  IMAD.SHL.U32 R0, R154.reuse, 0x80, RZ ;  /* 0x000000809a007824 */ /* 0x040fe200078e00ff */
[----:B------:R-:W-:Y:S01]  /*1da0*/  ISETP.GE.AND P0, PT, R153, R6, PT ;  /* 0x000000069900720c */ /* 0x000fe20003f06270 */
[----:B------:R-:W-:Y:S01]  /*1db0*/  IMAD R4, R21, UR8, RZ ;  /* 0x0000000815047c24 */ /* 0x000fe2000f8e02ff */
[----:B------:R-:W-:Y:S01]  /*1dc0*/  ULOP3.LUT UR38, UR38, UR6, URZ, 0x3c, !UPT ;  /* 0x0000000626267292 */ /* 0x000fe2000f8e3c3f */
[----:B------:R-:W-:Y:S01]  /*1dd0*/  IMAD.WIDE R6, R154, 0x80, RZ ;  /* 0x000000809a067825 */ /* 0x000fe200078e02ff */
[C---:B------:R-:W-:Y:S01]  /*1de0*/  ISETP.GE.OR P0, PT, R0.reuse, UR7, P0 ;  /* 0x0000000700007c0c */ /* 0x040fe20008706670 */
[----:B------:R-:W-:Y:S01]  /*1df0*/  UIMAD UR39, UR4, -0x3, UR39 ;  /* 0xfffffffd042778a4 */ /* 0x000fe2000f8e0227 */
[----:B------:R-:W-:Y:S01]  /*1e00*/  IADD3 R0, -R0, UR7, R11 ;  /* 0x0000000700007c10 */ /* 0x000fe2000fffe10b */
[C---:B------:R-:W-:Y:S01]  /*1e10*/  IMAD R13, R23.reuse, UR9, R4 ;  /* 0x00000009170d7c24 */ /* 0x040fe2000f8e0204 */
[----:B------:R-:W-:Y:S01]  /*1e20*/  @UP1 ULOP3.LUT UR38, UR38, 0x1, UR4, 0x78, !UPT ;  /* 0x0000000126261892 */ /* 0x000fe2000f8e7804 */
[----:B------:R-:W-:Y:S01]  /*1e30*/  IMAD.WIDE.U32 R4, R23, UR8, R8 ;  /* 0x0000000817047c25 */ /* 0x000fe2000f8e0008 */
[----:B------:R-:W-:-:S03]  /*1e40*/  LOP3.LUT R169, R6, R3, R10, 0xfe, !PT ;  /* 0x0000000306a97212 */ /* 0x000fc600078efe0a */
[----:B------:R-:W-:Y:S02]  /*1e50*/  IMAD.IADD R5, R5, 0x1, R13 ;  /* 0x0000000105057824 */ /* 0x000fe400078e020d */
[----:B------:R-:W-:Y:S02]  /*1e60*/  IMAD.IADD R3, R12, 0x1, -R153 ;  /* 0x000000010c037824 */ /* 0x000fe400078e0a99 */
[----:B------:R-:W-:Y:S01]  /*1e70*/  IMAD.MOV.U32 R154, RZ, RZ, -0x1 ;  /* 0xffffffffff9a7424 */ /* 0x000fe200078e00ff */
[----:B------:R-:W-:Y:S06]  /*1e80*/  @P0 BRA `(.L_x_34) ;  /* 0x0000007800dc0947 */ /* 0x000fec0003800000 */
[----:B------:R-:W0:Y:S01]  /*1e90*/  LDC.64 R10, c[0x0][0x5c8] ;  /* 0x00017200ff0a7b82 */ /* 0x000e220000000a00 */
[----:B-----5:R-:W-:Y:S01]  /*1ea0*/  FSETP.NEU.AND P0, PT, R156, RZ, PT ;  /* 0x000000ff9c00720b */ /* 0x020fe20003f0d000 */
[----:B------:R-:W-:Y:S01]  /*1eb0*/  BSSY B0, `(.L_x_34) ;  /* 0x00007b4000007945 */ /* 0x000fe20003800000 */
[----:B------:R-:W-:-:S04]  /*1ec0*/  ISETP.GT.AND P2, PT, R3, RZ, PT ;  /* 0x000000ff0300720c */ /* 0x000fc80003f44270 */
[----:B------:R-:W-:Y:S01]  /*1ed0*/  ISETP.GT.AND P1, PT, R0, RZ, P2 ;  /* 0x000000ff0000720c */ /* 0x000fe20001724270 */
[-C--:B0-----:R-:W-:Y:S02]  /*1ee0*/  IMAD R12, R7, R10.reuse, RZ ;  /* 0x0000000a070c7224 */ /* 0x081fe400078e02ff */
[----:B------:R-:W-:-:S04]  /*1ef0*/  IMAD.WIDE.U32 R160, R169, R10, R4 ;  /* 0x0000000aa9a07225 */ /* 0x000fc800078e0004 */
[----:B------:R-:W-:-:S04]  /*1f00*/  IMAD R5, R169, R11, R12 ;  /* 0x0000000ba9057224 */ /* 0x000fc800078e020c */
[----:B------:R-:W-:Y:S01]  /*1f10*/  IMAD.IADD R153, R161, 0x1, R5 ;  /* 0x00000001a1997824 */ /* 0x000fe200078e0205 */
[----:B------:R-:W-:Y:S06]  /*1f20*/  @!P0 BRA `(.L_x_35) ;  /* 0x0000005400988947 */ /* 0x000fec0003800000 */
[----:B------:R-:W0:Y:S01]  /*1f30*/  LDC.64 R14, c[0x0][0x5b8] ;  /* 0x00016e00ff0e7b82 */ /* 0x000e220000000a00 */
[----:B------:R-:W-:-:S07]  /*1f40*/  ULDC.64 UR4, c[0x0][0x5c0] ;  /* 0x0001700000047ab9 */ /* 0x000fce0000000a00 */
[----:B------:R-:W1:Y:S08]  /*1f50*/  LDC.64 R166, c[0x0][0x5b0] ;  /* 0x00016c00ffa67b82 */ /* 0x000e700000000a00 */
[----:B------:R-:W2:Y:S01]  /*1f60*/  LDC.64 R12, c[0x0][0x5a8] ;  /* 0x00016a00ff0c7b82 */ /* 0x000ea20000000a00 */
[-C--:B0-----:R-:W-:Y:S02]  /*1f70*/  IMAD R4, R21, R14.reuse, RZ ;  /* 0x0000000e15047224 */ /* 0x081fe400078e02ff */
[----:B------:R-:W-:-:S04]  /*1f80*/  IMAD.WIDE.U32 R162, R23, R14, R8 ;  /* 0x0000000e17a27225 */ /* 0x000fc800078e0008 */
[----:B------:R-:W-:Y:S02]  /*1f90*/  IMAD R161, R23, R15, R4 ;  /* 0x0000000f17a17224 */ /* 0x000fe400078e0204 */
[-C--:B-1----:R-:W-:Y:S02]  /*1fa0*/  IMAD R6, R7, R166.reuse, RZ ;  /* 0x000000a607067224 */ /* 0x082fe400078e02ff */
[----:B------:R-:W-:Y:S02]  /*1fb0*/  IMAD.IADD R21, R163, 0x1, R161 ;  /* 0x00000001a3157824 */ /* 0x000fe400078e02a1 */
[----:B------:R-:W-:Y:S02]  /*1fc0*/  IMAD.MOV.U32 R20, RZ, RZ, R162 ;  /* 0x000000ffff147224 */ /* 0x000fe400078e00a2 */
[C---:B------:R-:W-:Y:S02]  /*1fd0*/  IMAD R165, R169.reuse, R167, R6 ;  /* 0x000000a7a9a57224 */ /* 0x040fe400078e0206 */
[----:B------:R-:W-:-:S04]  /*1fe0*/  IMAD.WIDE.U32 R4, R169, R166, R20 ;  /* 0x000000a6a9047225 */ /* 0x000fc800078e0014 */
[----:B------:R-:W-:Y:S01]  /*1ff0*/  IMAD.IADD R5, R5, 0x1, R165 ;  /* 0x0000000105057824 */ /* 0x000fe200078e02a5 */
[----:B--2---:R-:W-:-:S04]  /*2000*/  LEA R6, P0, R4, R12, 0x1 ;  /* 0x0000000c04067211 */ /* 0x004fc800078008ff */
[----:B------:R-:W-:-:S05]  /*2010*/  LEA.HI.X R7, R4, R13, R5, 0x1, P0 ;  /* 0x0000000d04077211 */ /* 0x000fca00000f0c05 */
[----:B------:R0:W2:Y:S01]  /*2020*/  @P1 LDG.E.LTC128B.U16 R15, desc[UR36][R6.64] ;  /* 0x00000024060f1981 */ /* 0x0000a2000c1e1520 */
[----:B------:R-:W-:Y:S01]  /*2030*/  LEA R4, P0, R160, UR4, 0x1 ;  /* 0x00000004a0047c11 */ /* 0x000fe2000f8008ff */
[----:B------:R-:W-:Y:S01]  /*2040*/  IMAD.WIDE.U32 R158, R169, R166, R8 ;  /* 0x000000a6a99e7225 */ /* 0x000fe200078e0008 */
[----:B------:R-:W-:Y:S03]  /*2050*/  BSSY B1, `(.L_x_36) ;  /* 0x0000012000017945 */ /* 0x000fe60003800000 */
[----:B------:R-:W-:Y:S02]  /*2060*/  IMAD.IADD R159, R165, 0x1, R159 ;  /* 0x00000001a59f7824 */ /* 0x000fe400078e029f */
[----:B------:R-:W-:-:S04]  /*2070*/  IMAD.WIDE.U32 R158, R23, R14, R158 ;  /* 0x0000000e179e7225 */ /* 0x000fc800078e009e */
[----:B0-----:R-:W-:Y:S01]  /*2080*/  IMAD.IADD R7, R161, 0x1, R159 ;  /* 0x00000001a1077824 */ /* 0x001fe200078e029f */
[----:B------:R-:W-:Y:S02]  /*2090*/  LEA R6, P4, R158, R12, 0x1 ;  /* 0x0000000c9e067211 */ /* 0x000fe400078808ff */
[----:B------:R-:W-:Y:S02]  /*20a0*/  SHF.L.U64.HI R159, R166, 0x3, R167 ;  /* 0x00000003a69f7819 */ /* 0x000fe400000102a7 */
[----:B------:R-:W-:Y:S01]  /*20b0*/  LEA.HI.X R7, R158, R13, R7, 0x1, P4 ;  /* 0x0000000d9e077211 */ /* 0x000fe200020f0c07 */
[----:B------:R-:W-:Y:S02]  /*20c0*/  IMAD.SHL.U32 R158, R166, 0x8, RZ ;  /* 0x00000008a69e7824 */ /* 0x000fe400078e00ff */
[----:B--2---:R-:W-:-:S05]  /*20d0*/  HADD2.F32 R5, -RZ, R15.H0_H0 ;  /* 0x2000000fff057230 */ /* 0x004fca0000004100 */
[----:B------:R-:W-:-:S04]  /*20e0*/  FMUL R5, R5, R156 ;  /* 0x0000009c05057220 */ /* 0x000fc80000400000 */
[----:B------:R-:W-:Y:S01]  /*20f0*/  FFMA R24, R24, R155, R5 ;  /* 0x0000009b18187223 */ /* 0x000fe20000000005 */
[----:B------:R-:W-:Y:S02]  /*2100*/  LEA.HI.X R5, R160, UR5, R153, 0x1, P0 ;  /* 0x00000005a0057c11 */ /* 0x000fe400080f0c99 */
[----:B------:R-:W-:Y:S02]  /*2110*/  ISETP.GT.AND P0, PT, R3, 0x1, PT ;  /* 0x000000010300780c */ /* 0x000fe40003f04270 */
[----:B------:R-:W-:Y:S02]  /*2120*/  F2FP.F16.F32.PACK_AB R24, RZ, R24 ;  /* 0x00000018ff18723e */ /* 0x000fe400000000ff */
[----:B------:R-:W-:-:S03]  /*2130*/  ISETP.GT.AND P3, PT, R0, RZ, P0 ;  /* 0x000000ff0000720c */ /* 0x000fc60000764270 */
[----:B------:R0:W-:Y:S10]  /*2140*/  @P1 STG.E.U16 desc[UR36][R4.64], R24 ;  /* 0x0000001804001986 */ /* 0x0001f4000c101524 */
[----:B------:R-:W-:Y:S05]  /*2150*/  @!P3 BRA `(.L_x_37) ;  /* 0x000000000004b947 */ /* 0x000fea0003800000 */
[----:B------:R1:W5:Y:S02]  /*2160*/  LDG.E.LTC128B.U16 R15, desc[UR36][R6.64+0x2] ;  /* 0x00000224060f7981 */ /* 0x000364000c1e1520 */
.L_x_37:
[----:B------:R-:W-:Y:S05]  /*2170*/  BSYNC B1 ;  /* 0x0000000000017941 */ /* 0x000fea0003800000 */
.L_x_36:
[----:B-----5:R-:W-:Y:S01]  /*2180*/  HADD2.F32 R153, -RZ, R15.H0_H0 ;  /* 0x2000000fff997230 */ /* 0x020fe20000004100 */
[----:B------:R-:W-:Y:S01]  /*2190*/  ISETP.GT.AND P2, PT, R0, 0x8, P2 ;  /* 0x000000080000780c */ /* 0x000fe20001744270 */
[----:B------:R-:W-:Y:S01]  /*21a0*/  IMAD.WIDE.U32 R158, R169, R166, R158 ;  /* 0x000000a6a99e7225 */ /* 0x000fe200078e009e */
[----:B0-----:R-:W-:-:S03]  /*21b0*/  PRMT R24, R15, 0x7610, R24 ;  /* 0x000076100f187816 */ /* 0x001fc60000000018 */
[----:B------:R-:W-:Y:S01]  /*21c0*/  FMUL R20, R153, R156 ;  /* 0x0000009c99147220 */ /* 0x000fe20000400000 */
[----:B------:R-:W-:Y:S01]  /*21d0*/  IMAD.IADD R165, R165, 0x1, R159 ;  /* 0x00000001a5a57824 */ /* 0x000fe200078e029f */
[----:B------:R-:W-:Y:S02]  /*21e0*/  IADD3 R162, P1, R162, R158, RZ ;  /* 0x0000009ea2a27210 */ /* 0x000fe40007f3e0ff */
[----:B------:R-:W-:-:S03]  /*21f0*/  FFMA R25, R25, R155, R20 ;  /* 0x0000009b19197223 */ /* 0x000fc60000000014 */
[----:B------:R-:W-:Y:S01]  /*2200*/  IMAD.X R21, R165, 0x1, R21, P1 ;  /* 0x00000001a5157824 */ /* 0x000fe200008e0615 */
[C---:B------:R-:W-:Y:S02]  /*2210*/  LEA R20, P1, R162.reuse, R12, 0x1 ;  /* 0x0000000ca2147211 */ /* 0x040fe400078208ff */
[----:B------:R-:W-:Y:S02]  /*2220*/  F2FP.F16.F32.PACK_AB R25, RZ, R25 ;  /* 0x00000019ff19723e */ /* 0x000fe400000000ff */
[----:B------:R-:W-:Y:S02]  /*2230*/  LEA.HI.X R21, R162, R13, R21, 0x1, P1 ;  /* 0x0000000da2157211 */ /* 0x000fe400008f0c15 */
[----:B------:R-:W-:-:S05]  /*2240*/  PRMT R153, R25, 0x7610, R153 ;  /* 0x0000761019997816 */ /* 0x000fca0000000099 */
[----:B------:R0:W-:Y:S04]  /*2250*/  @P3 STG.E.U16 desc[UR36][R4.64+0x2], R153 ;  /* 0x0000029904003986 */ /* 0x0001e8000c101524 */
[----:B------:R-:W2:Y:S01]  /*2260*/  @P2 LDG.E.LTC128B.U16 R24, desc[UR36][R20.64] ;  /* 0x0000002414182981 */ /* 0x000ea2000c1e1520 */
[----:B------:R-:W-:Y:S01]  /*2270*/  IADD3 R8, P1, R8, R158, RZ ;  /* 0x0000009e08087210 */ /* 0x000fe20007f3e0ff */
[----:B------:R-:W-:Y:S01]  /*2280*/  BSSY B1, `(.L_x_38) ;  /* 0x0000011000017945 */ /* 0x000fe20003800000 */
[----:B------:R-:W-:Y:S02]  /*2290*/  SHF.L.U64.HI R11, R10, 0x4, R11 ;  /* 0x000000040a0b7819 */ /* 0x000fe4000001020b */
[----:B------:R-:W-:Y:S01]  /*22a0*/  ISETP.GT.AND P0, PT, R0, 0x8, P0 ;  /* 0x000000080000780c */ /* 0x000fe20000704270 */
[----:B------:R-:W-:Y:S01]  /*22b0*/  IMAD.X R9, R9, 0x1, R165, P1 ;  /* 0x0000000109097824 */ /* 0x000fe200008e06a5 */
[----:B------:R-:W-:-:S05]  /*22c0*/  LEA R10, P1, R10, R4, 0x4 ;  /* 0x000000040a0a7211 */ /* 0x000fca00078220ff */
[----:B------:R-:W-:Y:S02]  /*22d0*/  IMAD.X R11, R11, 0x1, R5, P1 ;  /* 0x000000010b0b7824 */ /* 0x000fe400008e0605 */
[----:B--2---:R-:W-:-:S05]  /*22e0*/  HADD2.F32 R15, -RZ, R24.H0_H0 ;  /* 0x20000018ff0f7230 */ /* 0x004fca0000004100 */
[----:B------:R-:W-:Y:S01]  /*22f0*/  FMUL R25, R15, R156 ;  /* 0x0000009c0f197220 */ /* 0x000fe20000400000 */
[----:B------:R-:W-:-:S04]  /*2300*/  IMAD.WIDE.U32 R14, R23, R14, R8 ;  /* 0x0000000e170e7225 */ /* 0x000fc800078e0008 */
[----:B------:R-:W-:Y:S01]  /*2310*/  FFMA R25, R26, R155, R25 ;  /* 0x0000009b1a197223 */ /* 0x000fe20000000019 */
[----:B------:R-:W-:Y:S01]  /*2320*/  IMAD.IADD R9, R161, 0x1, R15 ;  /* 0x00000001a1097824 */ /* 0x000fe200078e020f */
[----:B------:R-:W-:-:S03]  /*2330*/  LEA R8, P3, R14, R12, 0x1 ;  /* 0x0000000c0e087211 */ /* 0x000fc600078608ff */
[----:B------:R-:W-:Y:S02]  /*2340*/  F2FP.F16.F32.PACK_AB R25, RZ, R25 ;  /* 0x00000019ff19723e */ /* 0x000fe400000000ff */
[----:B------:R-:W-:-:S03]  /*2350*/  LEA.HI.X R9, R14, R13, R9, 0x1, P3 ;  /* 0x0000000d0e097211 */ /* 0x000fc600018f0c09 */
[----:B------:R0:W-:Y:S01]  /*2360*/  @P2 STG.E.U16 desc[UR36][R10.64], R25 ;  /* 0x000000190a002986 */ /* 0x0001e2000c101524 */
[----:B------:R-:W-:Y:S05]  /*2370*/  @!P0 BRA `(.L_x_39) ;  /* 0x0000000000048947 */ /* 0x000fea0003800000 */
[----:B------:R2:W5:Y:S02]  /*2380*/  LDG.E.LTC128B.U16 R24, desc[UR36][R8.64+0x2] ;  /* 0x0000022408187981 */ /* 0x000564000c1e1520 */
.L_x_39:
[----:B------:R-:W-:Y:S05]  /*2390*/  BSYNC B1 ;  /* 0x0000000000017941 */ /* 0x000fea0003800000 */
.L_x_38:
[----:B-----5:R-:W-:Y:S01]  /*23a0*/  HADD2.F32 R13, -RZ, R24.H0_H0 ;  /* 0x20000018ff0d7230 */ /* 0x020fe20000004100 */
[----:B------:R-:W-:Y:S01]  /*23b0*/  ISETP.GT.AND P1, PT, R3, 0x8, PT ;  /* 0x000000080300780c */ /* 0x000fe20003f24270 */
[----:B------:R-:W-:Y:S03]  /*23c0*/  BSSY B1, `(.L_x_40) ;  /* 0x0000008000017945 */ /* 0x000fe60003800000 */
[----:B------:R-:W-:Y:S01]  /*23d0*/  FMUL R12, R13, R156 ;  /* 0x0000009c0d0c7220 */ /* 0x000fe20000400000 */
[----:B------:R-:W-:-:S03]  /*23e0*/  ISETP.GT.AND P2, PT, R0, RZ, P1 ;  /* 0x000000ff0000720c */ /* 0x000fc60000f44270 */
[----:B------:R-:W-:-:S05]  /*23f0*/  FFMA R12, R27, R155, R12 ;  /* 0x0000009b1b0c7223 */ /* 0x000fca000000000c */
[----:B------:R-:W-:-:S05]  /*2400*/  F2FP.F16.F32.PACK_AB R12, RZ, R12 ;  /* 0x0000000cff0c723e */ /* 0x000fca00000000ff */
[----:B------:R3:W-:Y:S01]  /*2410*/  @P0 STG.E.U16 desc[UR36][R10.64+0x2], R12 ;  /* 0x0000020c0a000986 */ /* 0x0007e2000c101524 */
[----:B------:R-:W-:Y:S05]  /*2420*/  @!P2 BRA `(.L_x_41) ;  /* 0x000000000004a947 */ /* 0x000fea0003800000 */
[----:B------:R4:W5:Y:S02]  /*2430*/  LDG.E.LTC128B.U16 R24, desc[UR36][R6.64+0x10] ;  /* 0x0000102406187981 */ /* 0x000964000c1e1520 */
.L_x_41:
[----:B------:R-:W-:Y:S05]  /*2440*/  BSYNC B1 ;  /* 0x0000000000017941 */ /* 0x000fea0003800000 */
.L_x_40:
        /* <DEDUP_REMOVED lines=10> */
.L_x_43:
[----:B------:R-:W-:Y:S05]  /*24f0*/  BSYNC B1 ;  /* 0x0000000000017941 */ /* 0x000fea0003800000 */
.L_x_42:
[----:B0----5:R-:W-:Y:S01]  /*2500*/  HADD2.F32 R13, -RZ, R24.H0_H0 ;  /* 0x20000018ff0d7230 */ /* 0x021fe20000004100 */
[----:B------:R-:W-:Y:S01]  /*2510*/  ISETP.GT.AND P1, PT, R0, 0x8, P1 ;  /* 0x000000080000780c */ /* 0x000fe20000f24270 */
[----:B------:R-:W-:Y:S03]  /*2520*/  BSSY B1, `(.L_x_44) ;  /* 0x0000007000017945 */ /* 0x000fe60003800000 */
[----:B---3--:R-:W-:-:S04]  /*2530*/  FMUL R12, R13, R156 ;  /* 0x0000009c0d0c7220 */ /* 0x008fc80000400000 */
[----:B------:R-:W-:-:S05]  /*2540*/  FFMA R12, R29, R155, R12 ;  /* 0x0000009b1d0c7223 */ /* 0x000fca000000000c */
[----:B------:R-:W-:-:S05]  /*2550*/  F2FP.F16.F32.PACK_AB R12, RZ, R12 ;  /* 0x0000000cff0c723e */ /* 0x000fca00000000ff */
[----:B------:R0:W-:Y:S01]  /*2560*/  @P3 STG.E.U16 desc[UR36][R4.64+0x12], R12 ;  /* 0x0000120c04003986 */ /* 0x0001e2000c101524 */
[----:B------:R-:W-:Y:S05]  /*2570*/  @!P1 BRA `(.L_x_45) ;  /* 0x0000000000049947 */ /* 0x000fea0003800000 */
[----:B------:R3:W5:Y:S02]  /*2580*/  LDG.E.LTC128B.U16 R24, desc[UR36][R8.64+0x10] ;  /* 0x0000102408187981 */ /* 0x000764000c1e1520 */
.L_x_45:
[----:B------:R-:W-:Y:S05]  /*2590*/  BSYNC B1 ;  /* 0x0000000000017941 */ /* 0x000fea0003800000 */
.L_x_44:
[----:B-----5:R-:W-:Y:S01]  /*25a0*/  HADD2.F32 R13, -RZ, R24.H0_H0 ;  /* 0x20000018ff0d7230 */ /* 0x020fe20000004100 */
[----:B------:R-:W-:Y:S01]  /*25b0*/  ISETP.GT.AND P0, PT, R0, 0x8, P0 ;  /* 0x000000080000780c */ /* 0x000fe20000704270 */
[----:B------:R-:W-:Y:S03]  /*25c0*/  BSSY B1, `(.L_x_46) ;  /* 0x0000007000017945 */ /* 0x000fe60003800000 */
[----:B------:R-:W-:-:S04]  /*25d0*/  FMUL R13, R13, R156 ;  /* 0x0000009c0d0d7220 */ /* 0x000fc80000400000 */
[----:B------:R-:W-:-:S05]  /*25e0*/  FFMA R13, R30, R155, R13 ;  /* 0x0000009b1e0d7223 */ /* 0x000fca000000000d */
[----:B------:R-:W-:-:S05]  /*25f0*/  F2FP.F16.F32.PACK_AB R13, RZ, R13 ;  /* 0x0000000dff0d723e */ /* 0x000fca00000000ff */
[----:B------:R0:W-:Y:S01]  /*2600*/  @P1 STG.E.U16 desc[UR36][R10.64+0x10], R13 ;  /* 0x0000100d0a001986 */ /* 0x0001e2000c101524 */
[----:B------:R-:W-:Y:S05]  /*2610*/  @!P0 BRA `(.L_x_47) ;  /* 0x0000000000048947 */ /* 0x000fea0003800000 */
[----:B------:R0:W5:Y:S02]  /*2620*/  LDG.E.LTC128B.U16 R24, desc[UR36][R8.64+0x12] ;  /* 0x0000122408187981 */ /* 0x000164000c1e1520 */
.L_x_47:
[----:B------:R-:W-:Y:S05]  /*2630*/  BSYNC B1 ;  /* 0x0000000000017941 */ /* 0x000fea0003800000 */
.L_x_46:
[----:B0----5:R-:W-:Y:S01]  /*2640*/  HADD2.F32 R13, -RZ, R24.H0_H0 ;  /* 0x20000018ff0d7230 */ /* 0x021fe20000004100 */
        /* <DEDUP_REMOVED lines=9> */
.L_x_49:
[----:B------:R-:W-:Y:S05]  /*26e0*/  BSYNC B1 ;  /* 0x0000000000017941 */ /* 0x000fea0003800000 */
.L_x_48:
        /* <DEDUP_REMOVED lines=10> */
.L_x_51:
[----:B------:R-:W-:Y:S05]  /*2790*/  BSYNC B1 ;  /* 0x0000000000017941 */ /* 0x000fea0003800000 */
.L_x_50:
[----:B0----5:R-:W-:Y:S01]  /*27a0*/  HADD2.F32 R13, -RZ, R24.H0_H0 ;  /* 0x20000018ff0d7230 */ /* 0x021fe20000004100 */
        /* <DEDUP_REMOVED lines=8> */
.L_x_53:
[----:B------:R-:W-:Y:S05]  /*2830*/  BSYNC B1 ;  /* 0x0000000000017941 */ /* 0x000fea0003800000 */
.L_x_52:
        /* <DEDUP_REMOVED lines=9> */
.L_x_55:
[----:B------:R-:W-:Y:S05]  /*28d0*/  BSYNC B1 ;  /* 0x0000000000017941 */ /* 0x000fea0003800000 */
.L_x_54:
        /* <DEDUP_REMOVED lines=10> */
.L_x_57:
[----:B------:R-:W-:Y:S05]  /*2980*/  BSYNC B1 ;  /* 0x0000000000017941 */ /* 0x000fea0003800000 */
.L_x_56:
        /* <DEDUP_REMOVED lines=10> */
.L_x_59:
[----:B------:R-:W-:Y:S05]  /*2a30*/  BSYNC B1 ;  /* 0x0000000000017941 */ /* 0x000fea0003800000 */
.L_x_58:
        /* <DEDUP_REMOVED lines=9> */
.L_x_61:
[----:B------:R-:W-:Y:S05]  /*2ad0*/  BSYNC B1 ;  /* 0x0000000000017941 */ /* 0x000fea0003800000 */
.L_x_60:
        /* <DEDUP_REMOVED lines=9> */
.L_x_63:
[----:B------:R-:W-:Y:S05]  /*2b70*/  BSYNC B1 ;  /* 0x0000000000017941 */ /* 0x000fea0003800000 */
.L_x_62:
        /* <DEDUP_REMOVED lines=10> */
.L_x_65:
[----:B------:R-:W-:Y:S05]  /*2c20*/  BSYNC B1 ;  /* 0x0000000000017941 */ /* 0x000fea0003800000 */
.L_x_64:
        /* <DEDUP_REMOVED lines=10> */
.L_x_67:
[----:B------:R-:W-:Y:S05]  /*2cd0*/  BSYNC B1 ;  /* 0x0000000000017941 */ /* 0x000fea0003800000 */
.L_x_66:
        /* <DEDUP_REMOVED lines=9> */
.L_x_69:
[----:B------:R-:W-:Y:S05]  /*2d70*/  BSYNC B1 ;  /* 0x0000000000017941 */ /* 0x000fea0003800000 */
.L_x_68:
        /* <DEDUP_REMOVED lines=9> */
.L_x_71:
[----:B------:R-:W-:Y:S05]  /*2e10*/  BSYNC B1 ;  /* 0x0000000000017941 */ /* 0x000fea0003800000 */
.L_x_70:
        /* <DEDUP_REMOVED lines=10> */
.L_x_73:
[----:B------:R-:W-:Y:S05]  /*2ec0*/  BSYNC B1 ;  /* 0x0000000000017941 */ /* 0x000fea0003800000 */
.L_x_72:
        /* <DEDUP_REMOVED lines=10> */
.L_x_75:
[----:B------:R-:W-:Y:S05]  /*2f70*/  BSYNC B1 ;  /* 0x0000000000017941 */ /* 0x000fea0003800000 */
.L_x_74:
        /* <DEDUP_REMOVED lines=9> */
.L_x_77:
[----:B------:R-:W-:Y:S05]  /*3010*/  BSYNC B1 ;  /* 0x0000000000017941 */ /* 0x000fea0003800000 */
.L_x_76:
        /* <DEDUP_REMOVED lines=9> */
.L_x_79:
[----:B------:R-:W-:Y:S05]  /*30b0*/  BSYNC B1 ;  /* 0x0000000000017941 */ /* 0x000fea0003800000 */
.L_x_78:
        /* <DEDUP_REMOVED lines=10> */
.L_x_81:
[----:B------:R-:W-:Y:S05]  /*3160*/  BSYNC B1 ;  /* 0x0000000000017941 */ /* 0x000fea0003800000 */
.L_x_80:
        /* <DEDUP_REMOVED lines=10> */
.L_x_83:
[----:B------:R-:W-:Y:S05]  /*3210*/  BSYNC B1 ;  /* 0x0000000000017941 */ /* 0x000fea0003800000 */
.L_x_82:
        /* <DEDUP_REMOVED lines=9> */
.L_x_85:
[----:B------:R-:W-:Y:S05]  /*32b0*/  BSYNC B1 ;  /* 0x0000000000017941 */ /* 0x000fea0003800000 */
.L_x_84:
        /* <DEDUP_REMOVED lines=9> */
.L_x_87:
[----:B------:R-:W-:Y:S05]  /*3350*/  BSYNC B1 ;  /* 0x0000000000017941 */ /* 0x000fea0003800000 */
.L_x_86:
        /* <DEDUP_REMOVED lines=10> */
.L_x_89:
[----:B------:R-:W-:Y:S05]  /*3400*/  BSYNC B1 ;  /* 0x0000000000017941 */ /* 0x000fea0003800000 */
.L_x_88:
        /* <DEDUP_REMOVED lines=10> */
.L_x_91:
[----:B------:R-:W-:Y:S05]  /*34b0*/  BSYNC B1 ;  /* 0x0000000000017941 */ /* 0x000fea0003800000 */
.L_x_90:
        /* <DEDUP_REMOVED lines=9> */
.L_x_93:
[----:B------:R-:W-:Y:S05]  /*3550*/  BSYNC B1 ;  /* 0x0000000000017941 */ /* 0x000fea0003800000 */
.L_x_92:
        /* <DEDUP_REMOVED lines=9> */
.L_x_95:
[----:B------:R-:W-:Y:S05]  /*35f0*/  BSYNC B1 ;  /* 0x0000000000017941 */ /* 0x000fea0003800000 */
.L_x_94:
        /* <DEDUP_REMOVED lines=10> */
.L_x_97:
[----:B------:R-:W-:Y:S05]  /*36a0*/  BSYNC B1 ;  /* 0x0000000000017941 */ /* 0x000fea0003800000 */
.L_x_96:
        /* <DEDUP_REMOVED lines=10> */
.L_x_99:
[----:B------:R-:W-:Y:S05]  /*3750*/  BSYNC B1 ;  /* 0x0000000000017941 */ /* 0x000fea0003800000 */
.L_x_98:
        /* <DEDUP_REMOVED lines=9> */
.L_x_101:
[----:B------:R-:W-:Y:S05]  /*37f0*/  BSYNC B1 ;  /* 0x0000000000017941 */ /* 0x000fea0003800000 */
.L_x_100:
        /* <DEDUP_REMOVED lines=9> */
.L_x_103:
[----:B------:R-:W-:Y:S05]  /*3890*/  BSYNC B1 ;  /* 0x0000000000017941 */ /* 0x000fea0003800000 */
.L_x_102:
        /* <DEDUP_REMOVED lines=10> */
.L_x_105:
[----:B------:R-:W-:Y:S05]  /*3940*/  BSYNC B1 ;  /* 0x0000000000017941 */ /* 0x000fea0003800000 */
.L_x_104:
        /* <DEDUP_REMOVED lines=10> */
.L_x_107:
[----:B------:R-:W-:Y:S05]  /*39f0*/  BSYNC B1 ;  /* 0x0000000000017941 */ /* 0x000fea0003800000 */
.L_x_106:
        /* <DEDUP_REMOVED lines=9> */
.L_x_109:
[----:B------:R-:W-:Y:S05]  /*3a90*/  BSYNC B1 ;  /* 0x0000000000017941 */ /* 0x000fea0003800000 */
.L_x_108:
        /* <DEDUP_REMOVED lines=9> */
.L_x_111:
[----:B------:R-:W-:Y:S05]  /*3b30*/  BSYNC B1 ;  /* 0x0000000000017941 */ /* 0x000fea0003800000 */
.L_x_110:
        /* <DEDUP_REMOVED lines=10> */
.L_x_113:
[----:B------:R-:W-:Y:S05]  /*3be0*/  BSYNC B1 ;  /* 0x0000000000017941 */ /* 0x000fea0003800000 */
.L_x_112:
        /* <DEDUP_REMOVED lines=10> */
.L_x_115:
[----:B------:R-:W-:Y:S05]  /*3c90*/  BSYNC B1 ;  /* 0x0000000000017941 */ /* 0x000fea0003800000 */
.L_x_114:
        /* <DEDUP_REMOVED lines=9> */
.L_x_117:
[----:B------:R-:W-:Y:S05]  /*3d30*/  BSYNC B1 ;  /* 0x0000000000017941 */ /* 0x000fea0003800000 */
.L_x_116:
        /* <DEDUP_REMOVED lines=9> */
.L_x_119:
[----:B------:R-:W-:Y:S05]  /*3dd0*/  BSYNC B1 ;  /* 0x0000000000017941 */ /* 0x000fea0003800000 */
.L_x_118:
        /* <DEDUP_REMOVED lines=10> */
.L_x_121:
[----:B------:R-:W-:Y:S05]  /*3e80*/  BSYNC B1 ;  /* 0x0000000000017941 */ /* 0x000fea0003800000 */
.L_x_120:
        /* <DEDUP_REMOVED lines=10> */
.L_x_123:
[----:B------:R-:W-:Y:S05]  /*3f30*/  BSYNC B1 ;  /* 0x0000000000017941 */ /* 0x000fea0003800000 */
.L_x_122:
        /* <DEDUP_REMOVED lines=9> */
.L_x_125:
[----:B------:R-:W-:Y:S05]  /*3fd0*/  BSYNC B1 ;  /* 0x0000000000017941 */ /* 0x000fea0003800000 */
.L_x_124:
        /* <DEDUP_REMOVED lines=9> */
.L_x_127:
[----:B------:R-:W-:Y:S05]  /*4070*/  BSYNC B1 ;  /* 0x0000000000017941 */ /* 0x000fea0003800000 */
.L_x_126:
        /* <DEDUP_REMOVED lines=10> */
.L_x_129:
[----:B------:R-:W-:Y:S05]  /*4120*/  BSYNC B1 ;  /* 0x0000000000017941 */ /* 0x000fea0003800000 */
.L_x_128:
        /* <DEDUP_REMOVED lines=10> */
.L_x_131:
[----:B------:R-:W-:Y:S05]  /*41d0*/  BSYNC B1 ;  /* 0x0000000000017941 */ /* 0x000fea0003800000 */
.L_x_130:
        /* <DEDUP_REMOVED lines=9> */
.L_x_133:
[----:B------:R-:W-:Y:S05]  /*4270*/  BSYNC B1 ;  /* 0x0000000000017941 */ /* 0x000fea0003800000 */
.L_x_132:
        /* <DEDUP_REMOVED lines=9> */
.L_x_135:
[----:B------:R-:W-:Y:S05]  /*4310*/  BSYNC B1 ;  /* 0x0000000000017941 */ /* 0x000fea0003800000 */
.L_x_134:
        /* <DEDUP_REMOVED lines=10> */
.L_x_137:
[----:B------:R-:W-:Y:S05]  /*43c0*/  BSYNC B1 ;  /* 0x0000000000017941 */ /* 0x000fea0003800000 */
.L_x_136:
        /* <DEDUP_REMOVED lines=10> */
.L_x_139:
[----:B------:R-:W-:Y:S05]  /*4470*/  BSYNC B1 ;  /* 0x0000000000017941 */ /* 0x000fea0003800000 */
.L_x_138:
        /* <DEDUP_REMOVED lines=9> */
.L_x_141:
[----:B------:R-:W-:Y:S05]  /*4510*/  BSYNC B1 ;  /* 0x0000000000017941 */ /* 0x000fea0003800000 */
.L_x_140:
        /* <DEDUP_REMOVED lines=9> */
.L_x_143:
[----:B------:R-:W-:Y:S05]  /*45b0*/  BSYNC B1 ;  /* 0x0000000000017941 */ /* 0x000fea0003800000 */
.L_x_142:
        /* <DEDUP_REMOVED lines=10> */
.L_x_145:
[----:B------:R-:W-:Y:S05]  /*4660*/  BSYNC B1 ;  /* 0x0000000000017941 */ /* 0x000fea0003800000 */
.L_x_144:
        /* <DEDUP_REMOVED lines=10> */
.L_x_147:
[----:B------:R-:W-:Y:S05]  /*4710*/  BSYNC B1 ;  /* 0x0000000000017941 */ /* 0x000fea0003800000 */
.L_x_146:
        /* <DEDUP_REMOVED lines=9> */
.L_x_149:
[----:B------:R-:W-:Y:S05]  /*47b0*/  BSYNC B1 ;  /* 0x0000000000017941 */ /* 0x000fea0003800000 */
.L_x_148:
        /* <DEDUP_REMOVED lines=9> */
.L_x_151:
[----:B------:R-:W-:Y:S05]  /*4850*/  BSYNC B1 ;  /* 0x0000000000017941 */ /* 0x000fea0003800000 */
.L_x_150:
        /* <DEDUP_REMOVED lines=10> */
.L_x_153:
[----:B------:R-:W-:Y:S05]  /*4900*/  BSYNC B1 ;  /* 0x0000000000017941 */ /* 0x000fea0003800000 */
.L_x_152:
        /* <DEDUP_REMOVED lines=10> */
.L_x_155:
[----:B------:R-:W-:Y:S05]  /*49b0*/  BSYNC B1 ;  /* 0x0000000000017941 */ /* 0x000fea0003800000 */
.L_x_154:
        /* <DEDUP_REMOVED lines=9> */
.L_x_157:
[----:B------:R-:W-:Y:S05]  /*4a50*/  BSYNC B1 ;  /* 0x0000000000017941 */ /* 0x000fea0003800000 */
.L_x_156:
        /* <DEDUP_REMOVED lines=9> */
.L_x_159:
[----:B------:R-:W-:Y:S05]  /*4af0*/  BSYNC B1 ;  /* 0x0000000000017941 */ /* 0x000fea0003800000 */
.L_x_158:
        /* <DEDUP_REMOVED lines=10> */
.L_x_161:
[----:B------:R-:W-:Y:S05]  /*4ba0*/  BSYNC B1 ;  /* 0x0000000000017941 */ /* 0x000fea0003800000 */
.L_x_160:
        /* <DEDUP_REMOVED lines=10> */
.L_x_163:
[----:B------:R-:W-:Y:S05]  /*4c50*/  BSYNC B1 ;  /* 0x0000000000017941 */ /* 0x000fea0003800000 */
.L_x_162:
        /* <DEDUP_REMOVED lines=9> */
.L_x_165:
[----:B------:R-:W-:Y:S05]  /*4cf0*/  BSYNC B1 ;  /* 0x0000000000017941 */ /* 0x000fea0003800000 */
.L_x_164:
        /* <DEDUP_REMOVED lines=9> */
.L_x_167:
[----:B------:R-:W-:Y:S05]  /*4d90*/  BSYNC B1 ;  /* 0x0000000000017941 */ /* 0x000fea0003800000 */
.L_x_166:
        /* <DEDUP_REMOVED lines=10> */
.L_x_169:
[----:B------:R-:W-:Y:S05]  /*4e40*/  BSYNC B1 ;  /* 0x0000000000017941 */ /* 0x000fea0003800000 */
.L_x_168:
        /* <DEDUP_REMOVED lines=10> */
.L_x_171:
[----:B------:R-:W-:Y:S05]  /*4ef0*/  BSYNC B1 ;  /* 0x0000000000017941 */ /* 0x000fea0003800000 */
.L_x_170:
        /* <DEDUP_REMOVED lines=9> */
.L_x_173:
[----:B------:R-:W-:Y:S05]  /*4f90*/  BSYNC B1 ;  /* 0x0000000000017941 */ /* 0x000fea0003800000 */
.L_x_172:
        /* <DEDUP_REMOVED lines=9> */
.L_x_175:
[----:B------:R-:W-:Y:S05]  /*5030*/  BSYNC B1 ;  /* 0x0000000000017941 */ /* 0x000fea0003800000 */
.L_x_174:
        /* <DEDUP_REMOVED lines=10> */
.L_x_177:
[----:B------:R-:W-:Y:S05]  /*50e0*/  BSYNC B1 ;  /* 0x0000000000017941 */ /* 0x000fea0003800000 */
.L_x_176:
        /* <DEDUP_REMOVED lines=10> */
.L_x_179:
[----:B------:R-:W-:Y:S05]  /*5190*/  BSYNC B1 ;  /* 0x0000000000017941 */ /* 0x000fea0003800000 */
.L_x_178:
        /* <DEDUP_REMOVED lines=9> */
.L_x_181:
[----:B------:R-:W-:Y:S05]  /*5230*/  BSYNC B1 ;  /* 0x0000000000017941 */ /* 0x000fea0003800000 */
.L_x_180:
        /* <DEDUP_REMOVED lines=9> */
.L_x_183:
[----:B------:R-:W-:Y:S05]  /*52d0*/  BSYNC B1 ;  /* 0x0000000000017941 */ /* 0x000fea0003800000 */
.L_x_182:
        /* <DEDUP_REMOVED lines=10> */
.L_x_185:
[----:B------:R-:W-:Y:S05]  /*5380*/  BSYNC B1 ;  /* 0x0000000000017941 */ /* 0x000fea0003800000 */
.L_x_184:
        /* <DEDUP_REMOVED lines=10> */
.L_x_187:
[----:B------:R-:W-:Y:S05]  /*5430*/  BSYNC B1 ;  /* 0x0000000000017941 */ /* 0x000fea0003800000 */
.L_x_186:
        /* <DEDUP_REMOVED lines=9> */
.L_x_189:
[----:B------:R-:W-:Y:S05]  /*54d0*/  BSYNC B1 ;  /* 0x0000000000017941 */ /* 0x000fea0003800000 */
.L_x_188:
        /* <DEDUP_REMOVED lines=9> */
.L_x_191:
[----:B------:R-:W-:Y:S05]  /*5570*/  BSYNC B1 ;  /* 0x0000000000017941 */ /* 0x000fea0003800000 */
.L_x_190:
        /* <DEDUP_REMOVED lines=10> */
.L_x_193:
[----:B------:R-:W-:Y:S05]  /*5620*/  BSYNC B1 ;  /* 0x0000000000017941 */ /* 0x000fea0003800000 */
.L_x_192:
        /* <DEDUP_REMOVED lines=10> */
.L_x_195:
[----:B------:R-:W-:Y:S05]  /*56d0*/  BSYNC B1 ;  /* 0x0000000000017941 */ /* 0x000fea0003800000 */
.L_x_194:
        /* <DEDUP_REMOVED lines=9> */
.L_x_197:
[----:B------:R-:W-:Y:S05]  /*5770*/  BSYNC B1 ;  /* 0x0000000000017941 */ /* 0x000fea0003800000 */
.L_x_196:
        /* <DEDUP_REMOVED lines=9> */
.L_x_199:
[----:B------:R-:W-:Y:S05]  /*5810*/  BSYNC B1 ;  /* 0x0000000000017941 */ /* 0x000fea0003800000 */
.L_x_198:
        /* <DEDUP_REMOVED lines=10> */
.L_x_201:
[----:B------:R-:W-:Y:S05]  /*58c0*/  BSYNC B1 ;  /* 0x0000000000017941 */ /* 0x000fea0003800000 */
.L_x_200:
        /* <DEDUP_REMOVED lines=10> */
.L_x_203:
[----:B------:R-:W-:Y:S05]  /*5970*/  BSYNC B1 ;  /* 0x0000000000017941 */ /* 0x000fea0003800000 */
.L_x_202:
        /* <DEDUP_REMOVED lines=9> */
.L_x_205:
[----:B------:R-:W-:Y:S05]  /*5a10*/  BSYNC B1 ;  /* 0x0000000000017941 */ /* 0x000fea0003800000 */
.L_x_204:
        /* <DEDUP_REMOVED lines=9> */
.L_x_207:
[----:B------:R-:W-:Y:S05]  /*5ab0*/  BSYNC B1 ;  /* 0x0000000000017941 */ /* 0x000fea0003800000 */
.L_x_206:
        /* <DEDUP_REMOVED lines=10> */
.L_x_209:
[----:B------:R-:W-:Y:S05]  /*5b60*/  BSYNC B1 ;  /* 0x0000000000017941 */ /* 0x000fea0003800000 */
.L_x_208:
        /* <DEDUP_REMOVED lines=10> */
.L_x_211:
[----:B------:R-:W-:Y:S05]  /*5c10*/  BSYNC B1 ;  /* 0x0000000000017941 */ /* 0x000fea0003800000 */
.L_x_210:
        /* <DEDUP_REMOVED lines=9> */
.L_x_213:
[----:B------:R-:W-:Y:S05]  /*5cb0*/  BSYNC B1 ;  /* 0x0000000000017941 */ /* 0x000fea0003800000 */
.L_x_212:
        /* <DEDUP_REMOVED lines=9> */
.L_x_215:
[----:B------:R-:W-:Y:S05]  /*5d50*/  BSYNC B1 ;  /* 0x0000000000017941 */ /* 0x000fea0003800000 */
.L_x_214:
        /* <DEDUP_REMOVED lines=10> */
.L_x_217:
[----:B------:R-:W-:Y:S05]  /*5e00*/  BSYNC B1 ;  /* 0x0000000000017941 */ /* 0x000fea0003800000 */
.L_x_216:
        /* <DEDUP_REMOVED lines=10> */
.L_x_219:
[----:B------:R-:W-:Y:S05]  /*5eb0*/  BSYNC B1 ;  /* 0x0000000000017941 */ /* 0x000fea0003800000 */
.L_x_218:
        /* <DEDUP_REMOVED lines=9> */
.L_x_221:
[----:B------:R-:W-:Y:S05]  /*5f50*/  BSYNC B1 ;  /* 0x0000000000017941 */ /* 0x000fea0003800000 */
.L_x_220:
        /* <DEDUP_REMOVED lines=9> */
.L_x_223:
[----:B------:R-:W-:Y:S05]  /*5ff0*/  BSYNC B1 ;  /* 0x0000000000017941 */ /* 0x000fea0003800000 */
.L_x_222:
        /* <DEDUP_REMOVED lines=10> */
.L_x_225:
[----:B------:R-:W-:Y:S05]  /*60a0*/  BSYNC B1 ;  /* 0x0000000000017941 */ /* 0x000fea0003800000 */
.L_x_224:
        /* <DEDUP_REMOVED lines=10> */
.L_x_227:
[----:B------:R-:W-:Y:S05]  /*6150*/  BSYNC B1 ;  /* 0x0000000000017941 */ /* 0x000fea0003800000 */
.L_x_226:
        /* <DEDUP_REMOVED lines=9> */
.L_x_229:
[----:B------:R-:W-:Y:S05]  /*61f0*/  BSYNC B1 ;  /* 0x0000000000017941 */ /* 0x000fea0003800000 */
.L_x_228:
        /* <DEDUP_REMOVED lines=9> */
.L_x_231:
[----:B------:R-:W-:Y:S05]  /*6290*/  BSYNC B1 ;  /* 0x0000000000017941 */ /* 0x000fea0003800000 */
.L_x_230:
        /* <DEDUP_REMOVED lines=10> */
.L_x_233:
[----:B------:R-:W-:Y:S05]  /*6340*/  BSYNC B1 ;  /* 0x0000000000017941 */ /* 0x000fea0003800000 */
.L_x_232:
        /* <DEDUP_REMOVED lines=10> */
.L_x_235:
[----:B------:R-:W-:Y:S05]  /*63f0*/  BSYNC B1 ;  /* 0x0000000000017941 */ /* 0x000fea0003800000 */
.L_x_234:
        /* <DEDUP_REMOVED lines=9> */
.L_x_237:
[----:B------:R-:W-:Y:S05]  /*6490*/  BSYNC B1 ;  /* 0x0000000000017941 */ /* 0x000fea0003800000 */
.L_x_236:
        /* <DEDUP_REMOVED lines=9> */
.L_x_239:
[----:B------:R-:W-:Y:S05]  /*6530*/  BSYNC B1 ;  /* 0x0000000000017941 */ /* 0x000fea0003800000 */
.L_x_238:
        /* <DEDUP_REMOVED lines=10> */
.L_x_241:
[----:B------:R-:W-:Y:S05]  /*65e0*/  BSYNC B1 ;  /* 0x0000000000017941 */ /* 0x000fea0003800000 */
.L_x_240:
        /* <DEDUP_REMOVED lines=10> */
.L_x_243:
[----:B------:R-:W-:Y:S05]  /*6690*/  BSYNC B1 ;  /* 0x0000000000017941 */ /* 0x000fea0003800000 */
.L_x_242:
        /* <DEDUP_REMOVED lines=9> */
.L_x_245:
[----:B------:R-:W-:Y:S05]  /*6730*/  BSYNC B1 ;  /* 0x0000000000017941 */ /* 0x000fea0003800000 */
.L_x_244:
        /* <DEDUP_REMOVED lines=9> */
.L_x_247:
[----:B------:R-:W-:Y:S05]  /*67d0*/  BSYNC B1 ;  /* 0x0000000000017941 */ /* 0x000fea0003800000 */
.L_x_246:
        /* <DEDUP_REMOVED lines=10> */
.L_x_249:
[----:B------:R-:W-:Y:S05]  /*6880*/  BSYNC B1 ;  /* 0x0000000000017941 */ /* 0x000fea0003800000 */
.L_x_248:
        /* <DEDUP_REMOVED lines=10> */
.L_x_251:
[----:B------:R-:W-:Y:S05]  /*6930*/  BSYNC B1 ;  /* 0x0000000000017941 */ /* 0x000fea0003800000 */
.L_x_250:
        /* <DEDUP_REMOVED lines=9> */
.L_x_253:
[----:B------:R-:W-:Y:S05]  /*69d0*/  BSYNC B1 ;  /* 0x0000000000017941 */ /* 0x000fea0003800000 */
.L_x_252:
        /* <DEDUP_REMOVED lines=9> */
.L_x_255:
[----:B------:R-:W-:Y:S05]  /*6a70*/  BSYNC B1 ;  /* 0x0000000000017941 */ /* 0x000fea0003800000 */
.L_x_254:
        /* <DEDUP_REMOVED lines=10> */
.L_x_257:
[----:B------:R-:W-:Y:S05]  /*6b20*/  BSYNC B1 ;  /* 0x0000000000017941 */ /* 0x000fea0003800000 */
.L_x_256:
        /* <DEDUP_REMOVED lines=10> */
.L_x_259:
[----:B------:R-:W-:Y:S05]  /*6bd0*/  BSYNC B1 ;  /* 0x0000000000017941 */ /* 0x000fea0003800000 */
.L_x_258:
        /* <DEDUP_REMOVED lines=9> */
.L_x_261:
[----:B------:R-:W-:Y:S05]  /*6c70*/  BSYNC B1 ;  /* 0x0000000000017941 */ /* 0x000fea0003800000 */
.L_x_260:
        /* <DEDUP_REMOVED lines=9> */
.L_x_263:
[----:B------:R-:W-:Y:S05]  /*6d10*/  BSYNC B1 ;  /* 0x0000000000017941 */ /* 0x000fea0003800000 */
.L_x_262:
        /* <DEDUP_REMOVED lines=10> */
.L_x_265:
[----:B------:R-:W-:Y:S05]  /*6dc0*/  BSYNC B1 ;  /* 0x0000000000017941 */ /* 0x000fea0003800000 */
.L_x_264:
        /* <DEDUP_REMOVED lines=10> */
.L_x_267:
[----:B------:R-:W-:Y:S05]  /*6e70*/  BSYNC B1 ;  /* 0x0000000000017941 */ /* 0x000fea0003800000 */
.L_x_266:
        /* <DEDUP_REMOVED lines=9> */
.L_x_269:
[----:B------:R-:W-:Y:S05]  /*6f10*/  BSYNC B1 ;  /* 0x0000000000017941 */ /* 0x000fea0003800000 */
.L_x_268:
        /* <DEDUP_REMOVED lines=9> */
.L_x_271:
[----:B------:R-:W-:Y:S05]  /*6fb0*/  BSYNC B1 ;  /* 0x0000000000017941 */ /* 0x000fea0003800000 */
.L_x_270:
        /* <DEDUP_REMOVED lines=10> */
.L_x_273:
[----:B------:R-:W-:Y:S05]  /*7060*/  BSYNC B1 ;  /* 0x0000000000017941 */ /* 0x000fea0003800000 */
.L_x_272:
        /* <DEDUP_REMOVED lines=10> */
.L_x_275:
[----:B------:R-:W-:Y:S05]  /*7110*/  BSYNC B1 ;  /* 0x0000000000017941 */ /* 0x000fea0003800000 */
.L_x_274:
        /* <DEDUP_REMOVED lines=9> */
.L_x_277:
[----:B------:R-:W-:Y:S05]  /*71b0*/  BSYNC B1 ;  /* 0x0000000000017941 */ /* 0x000fea0003800000 */
.L_x_276:
        /* <DEDUP_REMOVED lines=9> */
.L_x_279:
[----:B------:R-:W-:Y:S05]  /*7250*/  BSYNC B1 ;  /* 0x0000000000017941 */ /* 0x000fea0003800000 */
.L_x_278:
        /* <DEDUP_REMOVED lines=10> */
.L_x_281:
[----:B------:R-:W-:Y:S05]  /*7300*/  BSYNC B1 ;  /* 0x0000000000017941 */ /* 0x000fea0003800000 */
.L_x_280:
        /* <DEDUP_REMOVED lines=10> */
.L_x_283:
[----:B------:R-:W-:Y:S05]  /*73b0*/  BSYNC B1 ;  /* 0x0000000000017941 */ /* 0x000fea0003800000 */
.L_x_282:
[----:B-----5:R-:W-:Y:S01]  /*73c0*/  HADD2.F32 R3, -RZ, R24.H0_H0 ;  /* 0x20000018ff037230 */ /* 0x020fe20000004100 */
[----:B------:R-:W-:Y:S01]  /*73d0*/  ISETP.GT.AND P1, PT, R0, 0x8, P1 ;  /* 0x000000080000780c */ /* 0x000fe20000f24270 */
[----:B------:R-:W-:Y:S03]  /*73e0*/  BSSY B1, `(.L_x_284) ;  /* 0x0000007000017945 */ /* 0x000fe60003800000 */
[----:B01--4-:R-:W-:-:S04]  /*73f0*/  FMUL R6, R3, R156 ;  /* 0x0000009c03067220 */ /* 0x013fc80000400000 */
[----:B------:R-:W-:-:S05]  /*7400*/  FFMA R6, R149, R155, R6 ;  /* 0x0000009b95067223 */ /* 0x000fca0000000006 */
[----:B------:R-:W-:-:S05]  /*7410*/  F2FP.F16.F32.PACK_AB R6, RZ, R6 ;  /* 0x00000006ff06723e */ /* 0x000fca00000000ff */
[----:B------:R0:W-:Y:S01]  /*7420*/  @P3 STG.E.U16 desc[UR36][R4.64+0x1f2], R6 ;  /* 0x0001f20604003986 */ /* 0x0001e2000c101524 */
[----:B------:R-:W-:Y:S05]  /*7430*/  @!P1 BRA `(.L_x_285) ;  /* 0x0000000000049947 */ /* 0x000fea0003800000 */
[----:B------:R1:W5:Y:S02]  /*7440*/  LDG.E.LTC128B.U16 R24, desc[UR36][R8.64+0x1f0] ;  /* 0x0001f02408187981 */ /* 0x000364000c1e1520 */
.L_x_285:
[----:B------:R-:W-:Y:S05]  /*7450*/  BSYNC B1 ;  /* 0x0000000000017941 */ /* 0x000fea0003800000 */
.L_x_284:
[----:B-----5:R-:W-:Y:S01]  /*7460*/  HADD2.F32 R3, -RZ, R24.H0_H0 ;  /* 0x20000018ff037230 */ /* 0x020fe20000004100 */
[----:B------:R-:W-:Y:S01]  /*7470*/  ISETP.GT.AND P0, PT, R0, 0x8, P0 ;  /* 0x000000080000780c */ /* 0x000fe20000704270 */
[----:B0-----:R-:W-:Y:S01]  /*7480*/  @P1 IMAD.MOV.U32 R4, RZ, RZ, R10 ;  /* 0x000000ffff041224 */ /* 0x001fe200078e000a */
[----:B------:R-:W-:Y:S01]  /*7490*/  BSSY B1, `(.L_x_286) ;  /* 0x0000008000017945 */ /* 0x000fe20003800000 */
[----:B------:R-:W-:Y:S02]  /*74a0*/  @P1 IMAD.MOV.U32 R5, RZ, RZ, R11 ;  /* 0x000000ffff051224 */ /* 0x000fe400078e000b */
[----:B------:R-:W-:-:S04]  /*74b0*/  FMUL R3, R3, R156 ;  /* 0x0000009c03037220 */ /* 0x000fc80000400000 */
[----:B------:R-:W-:-:S05]  /*74c0*/  FFMA R3, R150, R155, R3 ;  /* 0x0000009b96037223 */ /* 0x000fca0000000003 */
[----:B------:R-:W-:-:S05]  /*74d0*/  F2FP.F16.F32.PACK_AB R3, RZ, R3 ;  /* 0x00000003ff03723e */ /* 0x000fca00000000ff */
[----:B------:R0:W-:Y:S01]  /*74e0*/  @P1 STG.E.U16 desc[UR36][R4.64+0x1f0], R3 ;  /* 0x0001f00304001986 */ /* 0x0001e2000c101524 */
[----:B------:R-:W-:Y:S05]  /*74f0*/  @!P0 BRA `(.L_x_287) ;  /* 0x0000000000048947 */ /* 0x000fea0003800000 */
[----:B------:R4:W5:Y:S02]  /*7500*/  LDG.E.LTC128B.U16 R24, desc[UR36][R8.64+0x1f2] ;  /* 0x0001f22408187981 */ /* 0x000964000c1e1520 */
.L_x_287:
[----:B------:R-:W-:Y:S05]  /*7510*/  BSYNC B1 ;  /* 0x0000000000017941 */ /* 0x000fea0003800000 */
.L_x_286:
[----:B------:R-:W-:Y:S05]  /*7520*/  @!P0 BRA `(.L_x_288) ;  /* 0x0000002400308947 */ /* 0x000fea0003800000 */
[----:B0----5:R-:W-:-:S05]  /*7530*/  HADD2.F32 R3, -RZ, R24.H0_H0 ;  /* 0x20000018ff037230 */ /* 0x021fca0000004100 */
[----:B------:R-:W-:-:S04]  /*7540*/  FMUL R0, R3, R156 ;  /* 0x0000009c03007220 */ /* 0x000fc80000400000 */
[----:B------:R-:W-:-:S05]  /*7550*/  FFMA R0, R151, R155, R0 ;  /* 0x0000009b97007223 */ /* 0x000fca0000000000 */
[----:B------:R-:W-:-:S05]  /*7560*/  F2FP.F16.F32.PACK_AB R0, RZ, R0 ;  /* 0x00000000ff00723e */ /* 0x000fca00000000ff */
[----:B------:R0:W-:Y:S01]  /*7570*/  STG.E.U16 desc[UR36][R10.64+0x1f2], R0 ;  /* 0x0001f2000a007986 */ /* 0x0001e2000c101524 */
[----:B------:R-:W-:Y:S05]  /*7580*/  BRA `(.L_x_288) ;  /* 0x0000002400187947 */ /* 0x000fea0003800000 */
.L_x_35:
[----:B------:R-:W-:Y:S01]  /*7590*/  ISETP.GT.AND P0, PT, R3, 0x1, PT ;  /* 0x000000010300780c */ /* 0x000fe20003f04270 */
[----:B------:R-:W-:Y:S01]  /*75a0*/  ULDC.64 UR4, c[0x0][0x5c0] ;  /* 0x0001700000047ab9 */ /* 0x000fe20000000a00 */
[-C--:B------:R-:W-:Y:S01]  /*75b0*/  FMUL R24, R24, R155.reuse ;  /* 0x0000009b18187220 */ /* 0x080fe20000400000 */
[-C--:B------:R-:W-:Y:S01]  /*75c0*/  FMUL R25, R25, R155.reuse ;  /* 0x0000009b19197220 */ /* 0x080fe20000400000 */
[----:B------:R-:W-:Y:S01]  /*75d0*/  ISETP.GT.AND P3, PT, R0, RZ, P0 ;  /* 0x000000ff0000720c */ /* 0x000fe20000764270 */
[-C--:B------:R-:W-:Y:S01]  /*75e0*/  FMUL R26, R26, R155.reuse ;  /* 0x0000009b1a1a7220 */ /* 0x080fe20000400000 */
[----:B------:R-:W-:Y:S01]  /*75f0*/  LEA R4, P4, R160, UR4, 0x1 ;  /* 0x00000004a0047c11 */ /* 0x000fe2000f8808ff */
[-C--:B------:R-:W-:Y:S01]  /*7600*/  FMUL R27, R27, R155.reuse ;  /* 0x0000009b1b1b7220 */ /* 0x080fe20000400000 */
[----:B------:R-:W-:Y:S01]  /*7610*/  F2FP.F16.F32.PACK_AB R24, RZ, R24 ;  /* 0x00000018ff18723e */ /* 0x000fe200000000ff */
[-C--:B------:R-:W-:Y:S01]  /*7620*/  FMUL R28, R28, R155.reuse ;  /* 0x0000009b1c1c7220 */ /* 0x080fe20000400000 */
[----:B------:R-:W-:Y:S01]  /*7630*/  LEA.HI.X R5, R160, UR5, R153, 0x1, P4 ;  /* 0x00000005a0057c11 */ /* 0x000fe2000a0f0c99 */
[----:B------:R-:W-:Y:S01]  /*7640*/  FMUL R29, R29, R155 ;  /* 0x0000009b1d1d7220 */ /* 0x000fe20000400000 */
[----:B------:R-:W-:Y:S01]  /*7650*/  F2FP.F16.F32.PACK_AB R25, RZ, R25 ;  /* 0x00000019ff19723e */ /* 0x000fe200000000ff */
[-C--:B------:R-:W-:Y:S01]  /*7660*/  FMUL R30, R30, R155.reuse ;  /* 0x0000009b1e1e7220 */ /* 0x080fe20000400000 */
[----:B------:R-:W-:Y:S01]  /*7670*/  SHF.L.U64.HI R11, R10, 0x4, R11 ;  /* 0x000000040a0b7819 */ /* 0x000fe2000001020b */
[----:B------:R-:W-:Y:S01]  /*7680*/  @P1 STG.E.U16 desc[UR36][R4.64], R24 ;  /* 0x0000001804001986 */ /* 0x000fe2000c101524 */
[----:B------:R-:W-:Y:S01]  /*7690*/  ISETP.GT.AND P1, PT, R3, 0x8, PT ;  /* 0x000000080300780c */ /* 0x000fe20003f24270 */
[-C--:B------:R-:W-:Y:S01]  /*76a0*/  FMUL R31, R31, R155.reuse ;  /* 0x0000009b1f1f7220 */ /* 0x080fe20000400000 */
[----:B------:R-:W-:Y:S01]  /*76b0*/  ISETP.GT.AND P4, PT, R0, 0x8, P0 ;  /* 0x000000080000780c */ /* 0x000fe20000784270 */
[----:B------:R-:W-:Y:S01]  /*76c0*/  @P3 STG.E.U16 desc[UR36][R4.64+0x2], R25 ;  /* 0x0000021904003986 */ /* 0x000fe2000c101524 */
[----:B------:R-:W-:Y:S01]  /*76d0*/  LEA R6, P3, R10, R4, 0x4 ;  /* 0x000000040a067211 */ /* 0x000fe200078620ff */
[-C--:B------:R-:W-:Y:S01]  /*76e0*/  FMUL R32, R32, R155.reuse ;  /* 0x0000009b20207220 */ /* 0x080fe20000400000 */
[C---:B------:R-:W-:Y:S01]  /*76f0*/  ISETP.GT.AND P2, PT, R0.reuse, 0x8, P2 ;  /* 0x000000080000780c */ /* 0x040fe20001744270 */
[-C--:B------:R-:W-:Y:S01]  /*7700*/  FMUL R33, R33, R155.reuse ;  /* 0x0000009b21217220 */ /* 0x080fe20000400000 */
[----:B------:R-:W-:Y:S01]  /*7710*/  ISETP.GT.AND P0, PT, R3, 0x9, PT ;  /* 0x000000090300780c */ /* 0x000fe20003f04270 */
[----:B------:R-:W-:Y:S01]  /*7720*/  IMAD.X R7, R11, 0x1, R5, P3 ;  /* 0x000000010b077824 */ /* 0x000fe200018e0605 */
[----:B------:R-:W-:Y:S01]  /*7730*/  ISETP.GT.AND P5, PT, R0, RZ, P1 ;  /* 0x000000ff0000720c */ /* 0x000fe20000fa4270 */
[-C--:B------:R-:W-:Y:S01]  /*7740*/  FMUL R34, R34, R155.reuse ;  /* 0x0000009b22227220 */ /* 0x080fe20000400000 */
[----:B------:R-:W-:Y:S01]  /*7750*/  ISETP.GT.AND P3, PT, R0, RZ, P0 ;  /* 0x000000ff0000720c */ /* 0x000fe20000764270 */
[-C--:B------:R-:W-:Y:S01]  /*7760*/  FMUL R35, R35, R155.reuse ;  /* 0x0000009b23237220 */ /* 0x080fe20000400000 */
[----:B------:R-:W-:Y:S01]  /*7770*/  F2FP.F16.F32.PACK_AB R26, RZ, R26 ;  /* 0x0000001aff1a723e */ /* 0x000fe200000000ff */
[----:B------:R-:W-:Y:S01]  /*7780*/  FMUL R36, R36, R155 ;  /* 0x0000009b24247220 */ /* 0x000fe20000400000 */
[----:B------:R-:W-:Y:S01]  /*7790*/  F2FP.F16.F32.PACK_AB R27, RZ, R27 ;  /* 0x0000001bff1b723e */ /* 0x000fe200000000ff */
[----:B------:R-:W-:Y:S01]  /*77a0*/  FMUL R37, R37, R155 ;  /* 0x0000009b25257220 */ /* 0x000fe20000400000 */
[----:B------:R-:W-:Y:S01]  /*77b0*/  F2FP.F16.F32.PACK_AB R28, RZ, R28 ;  /* 0x0000001cff1c723e */ /* 0x000fe200000000ff */
[----:B------:R-:W-:Y:S01]  /*77c0*/  @P2 STG.E.U16 desc[UR36][R6.64], R26 ;  /* 0x0000001a06002986 */ /* 0x000fe2000c101524 */
[----:B------:R-:W-:Y:S01]  /*77d0*/  F2FP.F16.F32.PACK_AB R29, RZ, R29 ;  /* 0x0000001dff1d723e */ /* 0x000fe200000000ff */
[-C--:B------:R-:W-:Y:S01]  /*77e0*/  FMUL R38, R38, R155.reuse ;  /* 0x0000009b26267220 */ /* 0x080fe20000400000 */
[C---:B------:R-:W-:Y:S01]  /*77f0*/  ISETP.GT.AND P2, PT, R0.reuse, 0x8, P1 ;  /* 0x000000080000780c */ /* 0x040fe20000f44270 */
[----:B------:R-:W-:Y:S01]  /*7800*/  @P4 STG.E.U16 desc[UR36][R6.64+0x2], R27 ;  /* 0x0000021b06004986 */ /* 0x000fe2000c101524 */
[----:B------:R-:W-:Y:S01]  /*7810*/  ISETP.GT.AND P1, PT, R3, 0x10, PT ;  /* 0x000000100300780c */ /* 0x000fe20003f24270 */
[-C--:B------:R-:W-:Y:S01]  /*7820*/  FMUL R39, R39, R155.reuse ;  /* 0x0000009b27277220 */ /* 0x080fe20000400000 */
[----:B------:R-:W-:Y:S01]  /*7830*/  F2FP.F16.F32.PACK_AB R30, RZ, R30 ;  /* 0x0000001eff1e723e */ /* 0x000fe200000000ff */
[----:B------:R-:W-:Y:S01]  /*7840*/  @P5 STG.E.U16 desc[UR36][R4.64+0x10], R28 ;  /* 0x0000101c04005986 */ /* 0x000fe2000c101524 */
[----:B------:R-:W-:Y:S01]  /*7850*/  ISETP.GT.AND P4, PT, R0, RZ, P1 ;  /* 0x000000ff0000720c */ /* 0x000fe20000f84270 */
[----:B------:R-:W-:Y:S01]  /*7860*/  FMUL R40, R40, R155 ;  /* 0x0000009b28287220 */ /* 0x000fe20000400000 */
[----:B------:R-:W-:Y:S01]  /*7870*/  F2FP.F16.F32.PACK_AB R31, RZ, R31 ;  /* 0x0000001fff1f723e */ /* 0x000fe200000000ff */
[----:B------:R-:W-:Y:S01]  /*7880*/  @P3 STG.E.U16 desc[UR36][R4.64+0x12], R29 ;  /* 0x0000121d04003986 */ /* 0x000fe2000c101524 */
[----:B------:R-:W-:Y:S01]  /*7890*/  ISETP.GT.AND P3, PT, R0, 0x8, P0 ;  /* 0x000000080000780c */ /* 0x000fe20000764270 */
[-C--:B------:R-:W-:Y:S01]  /*78a0*/  FMUL R41, R41, R155.reuse ;  /* 0x0000009b29297220 */ /* 0x080fe20000400000 */
[----:B------:R-:W-:Y:S01]  /*78b0*/  ISETP.GT.AND P0, PT, R3, 0x11, PT ;  /* 0x000000110300780c */ /* 0x000fe20003f04270 */
[----:B------:R-:W-:Y:S01]  /*78c0*/  @P2 STG.E.U16 desc[UR36][R6.64+0x10], R30 ;  /* 0x0000101e06002986 */ /* 0x000fe2000c101524 */
[----:B------:R-:W-:Y:S01]  /*78d0*/  F2FP.F16.F32.PACK_AB R32, RZ, R32 ;  /* 0x00000020ff20723e */ /* 0x000fe200000000ff */
[-C--:B------:R-:W-:Y:S01]  /*78e0*/  FMUL R42, R42, R155.reuse ;  /* 0x0000009b2a2a7220 */ /* 0x080fe20000400000 */
[C---:B------:R-:W-:Y:S01]  /*78f0*/  ISETP.GT.AND P5, PT, R0.reuse, RZ, P0 ;  /* 0x000000ff0000720c */ /* 0x040fe200007a4270 */
[-C--:B------:R-:W-:Y:S01]  /*7900*/  FMUL R43, R43, R155.reuse ;  /* 0x0000009b2b2b7220 */ /* 0x080fe20000400000 */
[----:B------:R-:W-:Y:S01]  /*7910*/  ISETP.GT.AND P2, PT, R0, 0x8, P1 ;  /* 0x000000080000780c */ /* 0x000fe20000f44270 */
[-C--:B------:R-:W-:Y:S01]  /*7920*/  FMUL R44, R44, R155.reuse ;  /* 0x0000009b2c2c7220 */ /* 0x080fe20000400000 */
[----:B------:R-:W-:Y:S01]  /*7930*/  ISETP.GT.AND P1, PT, R3, 0x18, PT ;  /* 0x000000180300780c */ /* 0x000fe20003f24270 */
[----:B------:R-:W-:Y:S01]  /*7940*/  FMUL R45, R45, R155 ;  /* 0x0000009b2d2d7220 */ /* 0x000fe20000400000 */
[----:B------:R-:W-:Y:S01]  /*7950*/  F2FP.F16.F32.PACK_AB R33, RZ, R33 ;  /* 0x00000021ff21723e */ /* 0x000fe200000000ff */
[----:B------:R-:W-:Y:S01]  /*7960*/  @P3 STG.E.U16 desc[UR36][R6.64+0x12], R31 ;  /* 0x0000121f06003986 */ /* 0x000fe2000c101524 */
[----:B------:R-:W-:Y:S01]  /*7970*/  ISETP.GT.AND P3, PT, R0, 0x8, P0 ;  /* 0x000000080000780c */ /* 0x000fe20000764270 */
[-C--:B------:R-:W-:Y:S01]  /*7980*/  FMUL R46, R46, R155.reuse ;  /* 0x0000009b2e2e7220 */ /* 0x080fe20000400000 */
[----:B------:R-:W-:Y:S01]  /*7990*/  ISETP.GT.AND P0, PT, R3, 0x19, PT ;  /* 0x000000190300780c */ /* 0x000fe20003f04270 */
[----:B------:R-:W-:Y:S01]  /*79a0*/  @P4 STG.E.U16 desc[UR36][R4.64+0x20], R32 ;  /* 0x0000202004004986 */ /* 0x000fe2000c101524 */
[C---:B------:R-:W-:Y:S01]  /*79b0*/  ISETP.GT.AND P4, PT, R0.reuse, RZ, P1 ;  /* 0x000000ff0000720c */ /* 0x040fe20000f84270 */
[-C--:B------:R-:W-:Y:S01]  /*79c0*/  FMUL R47, R47, R155.reuse ;  /* 0x0000009b2f2f7220 */ /* 0x080fe20000400000 */
[----:B------:R-:W-:Y:S01]  /*79d0*/  F2FP.F16.F32.PACK_AB R34, RZ, R34 ;  /* 0x00000022ff22723e */ /* 0x000fe200000000ff */
[----:B------:R-:W-:Y:S01]  /*79e0*/  @P5 STG.E.U16 desc[UR36][R4.64+0x22], R33 ;  /* 0x0000222104005986 */ /* 0x000fe2000c101524 */
[----:B------:R-:W-:Y:S01]  /*79f0*/  ISETP.GT.AND P5, PT, R0, RZ, P0 ;  /* 0x000000ff0000720c */ /* 0x000fe200007a4270 */
[----:B------:R-:W-:Y:S01]  /*7a00*/  FMUL R48, R48, R155 ;  /* 0x0000009b30307220 */ /* 0x000fe20000400000 */
[----:B------:R-:W-:Y:S01]  /*7a10*/  F2FP.F16.F32.PACK_AB R35, RZ, R35 ;  /* 0x00000023ff23723e */ /* 0x000fe200000000ff */
[----:B------:R-:W-:Y:S01]  /*7a20*/  @P2 STG.E.U16 desc[UR36][R6.64+0x20], R34 ;  /* 0x0000202206002986 */ /* 0x000fe2000c101524 */
[----:B------:R-:W-:Y:S01]  /*7a30*/  F2FP.F16.F32.PACK_AB R36, RZ, R36 ;  /* 0x00000024ff24723e */ /* 0x000fe200000000ff */
[-C--:B------:R-:W-:Y:S01]  /*7a40*/  FMUL R49, R49, R155.reuse ;  /* 0x0000009b31317220 */ /* 0x080fe20000400000 */
[----:B------:R-:W-:Y:S01]  /*7a50*/  ISETP.GT.AND P2, PT, R0, 0x8, P1 ;  /* 0x000000080000780c */ /* 0x000fe20000f44270 */
[----:B------:R-:W-:Y:S01]  /*7a60*/  @P3 STG.E.U16 desc[UR36][R6.64+0x22], R35 ;  /* 0x0000222306003986 */ /* 0x000fe2000c101524 */
[----:B------:R-:W-:Y:S01]  /*7a70*/  ISETP.GT.AND P1, PT, R3, 0x20, PT ;  /* 0x000000200300780c */ /* 0x000fe20003f24270 */
[----:B------:R-:W-:Y:S01]  /*7a80*/  FMUL R50, R50, R155 ;  /* 0x0000009b32327220 */ /* 0x000fe20000400000 */
[----:B------:R-:W-:Y:S01]  /*7a90*/  F2FP.F16.F32.PACK_AB R37, RZ, R37 ;  /* 0x00000025ff25723e */ /* 0x000fe200000000ff */
[----:B------:R-:W-:Y:S01]  /*7aa0*/  @P4 STG.E.U16 desc[UR36][R4.64+0x30], R36 ;  /* 0x0000302404004986 */ /* 0x000fe2000c101524 */
[C---:B------:R-:W-:Y:S01]  /*7ab0*/  ISETP.GT.AND P3, PT, R0.reuse, 0x8, P0 ;  /* 0x000000080000780c */ /* 0x040fe20000764270 */
[-C--:B------:R-:W-:Y:S01]  /*7ac0*/  FMUL R51, R51, R155.reuse ;  /* 0x0000009b33337220 */ /* 0x080fe20000400000 */
[----:B------:R-:W-:Y:S01]  /*7ad0*/  ISETP.GT.AND P0, PT, R3, 0x21, PT ;  /* 0x000000210300780c */ /* 0x000fe20003f04270 */
[----:B------:R-:W-:Y:S01]  /*7ae0*/  @P5 STG.E.U16 desc[UR36][R4.64+0x32], R37 ;  /* 0x0000322504005986 */ /* 0x000fe2000c101524 */
[----:B------:R-:W-:Y:S01]  /*7af0*/  ISETP.GT.AND P4, PT, R0, RZ, P1 ;  /* 0x000000ff0000720c */ /* 0x000fe20000f84270 */
[-C--:B------:R-:W-:Y:S01]  /*7b00*/  FMUL R52, R52, R155.reuse ;  /* 0x0000009b34347220 */ /* 0x080fe20000400000 */
[----:B------:R-:W-:Y:S01]  /*7b10*/  F2FP.F16.F32.PACK_AB R38, RZ, R38 ;  /* 0x00000026ff26723e */ /* 0x000fe200000000ff */
[-C--:B------:R-:W-:Y:S01]  /*7b20*/  FMUL R53, R53, R155.reuse ;  /* 0x0000009b35357220 */ /* 0x080fe20000400000 */
        /* <DEDUP_REMOVED lines=325> */
[----:B------:R-:W-:Y:S01]  /*8f80*/  FMUL R151, R151, R155 ;  /* 0x0000009b97977220 */ /* 0x000fe20000400000 */
[----:B------:R-:W-:Y:S01]  /*8f90*/  ISETP.GT.AND P2, PT, R0, 0x8, P1 ;  /* 0x000000080000780c */ /* 0x000fe20000f44270 */
[----:B------:R-:W-:Y:S01]  /*8fa0*/  @P3 STG.E.U16 desc[UR36][R6.64+0x132], R103 ;  /* 0x0001326706003986 */ /* 0x000fe2000c101524 */
[----:B------:R-:W-:-:S02]  /*8fb0*/  ISETP.GT.AND P1, PT, R3, 0xa8, PT ;  /* 0x000000a80300780c */ /* 0x000fc40003f24270 */
[----:B------:R-:W-:Y:S01]  /*8fc0*/  F2FP.F16.F32.PACK_AB R105, RZ, R105 ;  /* 0x00000069ff69723e */ /* 0x000fe200000000ff */
[----:B------:R-:W-:Y:S01]  /*8fd0*/  @P4 STG.E.U16 desc[UR36][R4.64+0x140], R104 ;  /* 0x0001406804004986 */ /* 0x000fe2000c101524 */
[C---:B------:R-:W-:Y:S02]  /*8fe0*/  ISETP.GT.AND P3, PT, R0.reuse, 0x8, P0 ;  /* 0x000000080000780c */ /* 0x040fe40000764270 */
[----:B------:R-:W-:Y:S01]  /*8ff0*/  ISETP.GT.AND P0, PT, R3, 0xa9, PT ;  /* 0x000000a90300780c */ /* 0x000fe20003f04270 */
[----:B------:R-:W-:Y:S01]  /*9000*/  @P5 STG.E.U16 desc[UR36][R4.64+0x142], R105 ;  /* 0x0001426904005986 */ /* 0x000fe2000c101524 */
[C---:B------:R-:W-:Y:S02]  /*9010*/  ISETP.GT.AND P4, PT, R0.reuse, RZ, P1 ;  /* 0x000000ff0000720c */ /* 0x040fe40000f84270 */
[----:B------:R-:W-:Y:S02]  /*9020*/  F2FP.F16.F32.PACK_AB R106, RZ, R106 ;  /* 0x0000006aff6a723e */ /* 0x000fe400000000ff */
[----:B------:R-:W-:-:S02]  /*9030*/  ISETP.GT.AND P5, PT, R0, RZ, P0 ;  /* 0x000000ff0000720c */ /* 0x000fc400007a4270 */
[----:B------:R-:W-:Y:S01]  /*9040*/  F2FP.F16.F32.PACK_AB R107, RZ, R107 ;  /* 0x0000006bff6b723e */ /* 0x000fe200000000ff */
[----:B------:R-:W-:Y:S01]  /*9050*/  @P2 STG.E.U16 desc[UR36][R6.64+0x140], R106 ;  /* 0x0001406a06002986 */ /* 0x000fe2000c101524 */
[----:B------:R-:W-:Y:S02]  /*9060*/  F2FP.F16.F32.PACK_AB R108, RZ, R108 ;  /* 0x0000006cff6c723e */ /* 0x000fe400000000ff */
[C---:B------:R-:W-:Y:S01]  /*9070*/  ISETP.GT.AND P2, PT, R0.reuse, 0x8, P1 ;  /* 0x000000080000780c */ /* 0x040fe20000f44270 */
[----:B------:R-:W-:Y:S01]  /*9080*/  @P3 STG.E.U16 desc[UR36][R6.64+0x142], R107 ;  /* 0x0001426b06003986 */ /* 0x000fe2000c101524 */
[----:B------:R-:W-:Y:S02]  /*9090*/  ISETP.GT.AND P1, PT, R3, 0xb0, PT ;  /* 0x000000b00300780c */ /* 0x000fe40003f24270 */
[----:B------:R-:W-:Y:S01]  /*90a0*/  F2FP.F16.F32.PACK_AB R109, RZ, R109 ;  /* 0x0000006dff6d723e */ /* 0x000fe200000000ff */
[----:B------:R-:W-:Y:S01]  /*90b0*/  @P4 STG.E.U16 desc[UR36][R4.64+0x150], R108 ;  /* 0x0001506c04004986 */ /* 0x000fe2000c101524 */
[----:B------:R-:W-:-:S02]  /*90c0*/  ISETP.GT.AND P3, PT, R0, 0x8, P0 ;  /* 0x000000080000780c */ /* 0x000fc40000764270 */
[----:B------:R-:W-:Y:S01]  /*90d0*/  ISETP.GT.AND P0, PT, R3, 0xb1, PT ;  /* 0x000000b10300780c */ /* 0x000fe20003f04270 */
[----:B------:R-:W-:Y:S01]  /*90e0*/  @P5 STG.E.U16 desc[UR36][R4.64+0x152], R109 ;  /* 0x0001526d04005986 */ /* 0x000fe2000c101524 */
[C---:B------:R-:W-:Y:S02]  /*90f0*/  ISETP.GT.AND P4, PT, R0.reuse, RZ, P1 ;  /* 0x000000ff0000720c */ /* 0x040fe40000f84270 */
[----:B------:R-:W-:Y:S02]  /*9100*/  F2FP.F16.F32.PACK_AB R110, RZ, R110 ;  /* 0x0000006eff6e723e */ /* 0x000fe400000000ff */
[----:B------:R-:W-:Y:S02]  /*9110*/  ISETP.GT.AND P5, PT, R0, RZ, P0 ;  /* 0x000000ff0000720c */ /* 0x000fe400007a4270 */
[----:B------:R-:W-:Y:S01]  /*9120*/  F2FP.F16.F32.PACK_AB R111, RZ, R111 ;  /* 0x0000006fff6f723e */ /* 0x000fe200000000ff */
[----:B------:R-:W-:Y:S01]  /*9130*/  @P2 STG.E.U16 desc[UR36][R6.64+0x150], R110 ;  /* 0x0001506e06002986 */ /* 0x000fe2000c101524 */
[----:B------:R-:W-:-:S02]  /*9140*/  F2FP.F16.F32.PACK_AB R112, RZ, R112 ;  /* 0x00000070ff70723e */ /* 0x000fc400000000ff */
[C---:B------:R-:W-:Y:S01]  /*9150*/  ISETP.GT.AND P2, PT, R0.reuse, 0x8, P1 ;  /* 0x000000080000780c */ /* 0x040fe20000f44270 */
[----:B------:R-:W-:Y:S01]  /*9160*/  @P3 STG.E.U16 desc[UR36][R6.64+0x152], R111 ;  /* 0x0001526f06003986 */ /* 0x000fe2000c101524 */
[C---:B------:R-:W-:Y:S02]  /*9170*/  ISETP.GT.AND P1, PT, R3.reuse, 0xb8, PT ;  /* 0x000000b80300780c */ /* 0x040fe40003f24270 */
[----:B------:R-:W-:Y:S01]  /*9180*/  F2FP.F16.F32.PACK_AB R113, RZ, R113 ;  /* 0x00000071ff71723e */ /* 0x000fe200000000ff */
[----:B------:R-:W-:Y:S01]  /*9190*/  @P4 STG.E.U16 desc[UR36][R4.64+0x160], R112 ;  /* 0x0001607004004986 */ /* 0x000fe2000c101524 */
[C---:B------:R-:W-:Y:S02]  /*91a0*/  ISETP.GT.AND P3, PT, R0.reuse, 0x8, P0 ;  /* 0x000000080000780c */ /* 0x040fe40000764270 */
[----:B------:R-:W-:Y:S01]  /*91b0*/  ISETP.GT.AND P0, PT, R3, 0xb9, PT ;  /* 0x000000b90300780c */ /* 0x000fe20003f04270 */
[----:B------:R-:W-:Y:S01]  /*91c0*/  @P5 STG.E.U16 desc[UR36][R4.64+0x162], R113 ;  /* 0x0001627104005986 */ /* 0x000fe2000c101524 */
[----:B------:R-:W-:-:S02]  /*91d0*/  ISETP.GT.AND P4, PT, R0, RZ, P1 ;  /* 0x000000ff0000720c */ /* 0x000fc40000f84270 */
[----:B------:R-:W-:Y:S02]  /*91e0*/  F2FP.F16.F32.PACK_AB R114, RZ, R114 ;  /* 0x00000072ff72723e */ /* 0x000fe400000000ff */
[C---:B------:R-:W-:Y:S02]  /*91f0*/  ISETP.GT.AND P5, PT, R0.reuse, RZ, P0 ;  /* 0x000000ff0000720c */ /* 0x040fe400007a4270 */
[----:B------:R-:W-:Y:S01]  /*9200*/  F2FP.F16.F32.PACK_AB R115, RZ, R115 ;  /* 0x00000073ff73723e */ /* 0x000fe200000000ff */
[----:B------:R-:W-:Y:S01]  /*9210*/  @P2 STG.E.U16 desc[UR36][R6.64+0x160], R114 ;  /* 0x0001607206002986 */ /* 0x000fe2000c101524 */
[----:B------:R-:W-:Y:S02]  /*9220*/  F2FP.F16.F32.PACK_AB R116, RZ, R116 ;  /* 0x00000074ff74723e */ /* 0x000fe400000000ff */
        /* <DEDUP_REMOVED lines=65> */
[----:B------:R-:W-:Y:S02]  /*9640*/  ISETP.GT.AND P5, PT, R0, RZ, P0 ;  /* 0x000000ff0000720c */ /* 0x000fe400007a4270 */
[----:B------:R-:W-:Y:S02]  /*9650*/  F2FP.F16.F32.PACK_AB R134, RZ, R134 ;  /* 0x00000086ff86723e */ /* 0x000fe400000000ff */
[----:B------:R-:W-:Y:S02]  /*9660*/  F2FP.F16.F32.PACK_AB R135, RZ, R135 ;  /* 0x00000087ff87723e */ /* 0x000fe400000000ff */
[----:B------:R-:W-:Y:S01]  /*9670*/  F2FP.F16.F32.PACK_AB R136, RZ, R136 ;  /* 0x00000088ff88723e */ /* 0x000fe200000000ff */
[----:B------:R-:W-:Y:S01]  /*9680*/  @P2 STG.E.U16 desc[UR36][R6.64+0x1b0], R134 ;  /* 0x0001b08606002986 */ /* 0x000fe2000c101524 */
[----:B------:R-:W-:-:S02]  /*9690*/  F2FP.F16.F32.PACK_AB R137, RZ, R137 ;  /* 0x00000089ff89723e */ /* 0x000fc400000000ff */
[C---:B------:R-:W-:Y:S01]  /*96a0*/  ISETP.GT.AND P1, PT, R0.reuse, 0x8, P1 ;  /* 0x000000080000780c */ /* 0x040fe20000f24270 */
[----:B------:R-:W-:Y:S01]  /*96b0*/  @P3 STG.E.U16 desc[UR36][R6.64+0x1b2], R135 ;  /* 0x0001b28706003986 */ /* 0x000fe2000c101524 */
[C---:B------:R-:W-:Y:S02]  /*96c0*/  ISETP.GT.AND P2, PT, R0.reuse, 0x8, P0 ;  /* 0x000000080000780c */ /* 0x040fe40000744270 */
[C---:B------:R-:W-:Y:S01]  /*96d0*/  ISETP.GT.AND P0, PT, R3.reuse, 0xe9, PT ;  /* 0x000000e90300780c */ /* 0x040fe20003f04270 */
[----:B------:R-:W-:Y:S01]  /*96e0*/  @P4 STG.E.U16 desc[UR36][R4.64+0x1c0], R136 ;  /* 0x0001c08804004986 */ /* 0x000fe2000c101524 */
[----:B------:R-:W-:Y:S02]  /*96f0*/  ISETP.GT.AND P4, PT, R3, 0xe8, PT ;  /* 0x000000e80300780c */ /* 0x000fe40003f84270 */
[----:B------:R-:W-:Y:S01]  /*9700*/  F2FP.F16.F32.PACK_AB R138, RZ, R138 ;  /* 0x0000008aff8a723e */ /* 0x000fe200000000ff */
[----:B------:R-:W-:Y:S01]  /*9710*/  @P5 STG.E.U16 desc[UR36][R4.64+0x1c2], R137 ;  /* 0x0001c28904005986 */ /* 0x000fe2000c101524 */
[----:B------:R-:W-:-:S02]  /*9720*/  ISETP.GT.AND P5, PT, R0, RZ, P4 ;  /* 0x000000ff0000720c */ /* 0x000fc400027a4270 */
[----:B------:R-:W-:Y:S01]  /*9730*/  F2FP.F16.F32.PACK_AB R139, RZ, R139 ;  /* 0x0000008bff8b723e */ /* 0x000fe200000000ff */
[----:B------:R-:W-:Y:S01]  /*9740*/  @P1 STG.E.U16 desc[UR36][R6.64+0x1c0], R138 ;  /* 0x0001c08a06001986 */ /* 0x000fe2000c101524 */
[----:B------:R-:W-:Y:S02]  /*9750*/  F2FP.F16.F32.PACK_AB R140, RZ, R140 ;  /* 0x0000008cff8c723e */ /* 0x000fe400000000ff */
[C---:B------:R-:W-:Y:S01]  /*9760*/  ISETP.GT.AND P3, PT, R0.reuse, RZ, P0 ;  /* 0x000000ff0000720c */ /* 0x040fe20000764270 */
[----:B------:R-:W-:Y:S01]  /*9770*/  @P2 STG.E.U16 desc[UR36][R6.64+0x1c2], R139 ;  /* 0x0001c28b06002986 */ /* 0x000fe2000c101524 */
[C---:B------:R-:W-:Y:S02]  /*9780*/  ISETP.GT.AND P4, PT, R0.reuse, 0x8, P4 ;  /* 0x000000080000780c */ /* 0x040fe40002784270 */
[----:B------:R-:W-:Y:S02]  /*9790*/  F2FP.F16.F32.PACK_AB R141, RZ, R141 ;  /* 0x0000008dff8d723e */ /* 0x000fe400000000ff */
[----:B------:R-:W-:Y:S01]  /*97a0*/  F2FP.F16.F32.PACK_AB R142, RZ, R142 ;  /* 0x0000008eff8e723e */ /* 0x000fe200000000ff */
[----:B------:R-:W-:Y:S01]  /*97b0*/  @P5 STG.E.U16 desc[UR36][R4.64+0x1d0], R140 ;  /* 0x0001d08c04005986 */ /* 0x000fe2000c101524 */
[----:B------:R-:W-:-:S02]  /*97c0*/  ISETP.GT.AND P5, PT, R0, 0x8, P0 ;  /* 0x000000080000780c */ /* 0x000fc400007a4270 */
[----:B------:R-:W-:Y:S02]  /*97d0*/  F2FP.F16.F32.PACK_AB R143, RZ, R143 ;  /* 0x0000008fff8f723e */ /* 0x000fe400000000ff */
[C---:B------:R-:W-:Y:S01]  /*97e0*/  ISETP.GT.AND P0, PT, R3.reuse, 0xf1, PT ;  /* 0x000000f10300780c */ /* 0x040fe20003f04270 */
[----:B------:R-:W-:Y:S01]  /*97f0*/  @P3 STG.E.U16 desc[UR36][R4.64+0x1d2], R141 ;  /* 0x0001d28d04003986 */ /* 0x000fe2000c101524 */
[----:B------:R-:W-:Y:S02]  /*9800*/  ISETP.GT.AND P3, PT, R3, 0xf0, PT ;  /* 0x000000f00300780c */ /* 0x000fe40003f64270 */
[----:B------:R-:W-:Y:S01]  /*9810*/  F2FP.F16.F32.PACK_AB R144, RZ, R144 ;  /* 0x00000090ff90723e */ /* 0x000fe200000000ff */
[----:B------:R-:W-:Y:S01]  /*9820*/  @P4 STG.E.U16 desc[UR36][R6.64+0x1d0], R142 ;  /* 0x0001d08e06004986 */ /* 0x000fe2000c101524 */
[C---:B------:R-:W-:Y:S02]  /*9830*/  ISETP.GT.AND P4, PT, R0.reuse, RZ, P3 ;  /* 0x000000ff0000720c */ /* 0x040fe40001f84270 */
[----:B------:R-:W-:Y:S01]  /*9840*/  F2FP.F16.F32.PACK_AB R145, RZ, R145 ;  /* 0x00000091ff91723e */ /* 0x000fe200000000ff */
[----:B------:R-:W-:Y:S01]  /*9850*/  @P5 STG.E.U16 desc[UR36][R6.64+0x1d2], R143 ;  /* 0x0001d28f06005986 */ /* 0x000fe2000c101524 */
[----:B------:R-:W-:-:S02]  /*9860*/  ISETP.GT.AND P5, PT, R0, RZ, P0 ;  /* 0x000000ff0000720c */ /* 0x000fc400007a4270 */
[C---:B------:R-:W-:Y:S02]  /*9870*/  ISETP.GT.AND P2, PT, R3.reuse, 0xf8, PT ;  /* 0x000000f80300780c */ /* 0x040fe40003f44270 */
[----:B------:R-:W-:Y:S02]  /*9880*/  ISETP.GT.AND P1, PT, R3, 0xf9, PT ;  /* 0x000000f90300780c */ /* 0x000fe40003f24270 */
[C---:B------:R-:W-:Y:S02]  /*9890*/  ISETP.GT.AND P3, PT, R0.reuse, 0x8, P3 ;  /* 0x000000080000780c */ /* 0x040fe40001f64270 */
[C---:B------:R-:W-:Y:S01]  /*98a0*/  ISETP.GT.AND P0, PT, R0.reuse, 0x8, P0 ;  /* 0x000000080000780c */ /* 0x040fe20000704270 */
[----:B------:R-:W-:Y:S01]  /*98b0*/  @P4 STG.E.U16 desc[UR36][R4.64+0x1e0], R144 ;  /* 0x0001e09004004986 */ /* 0x000fe2000c101524 */
[C---:B------:R-:W-:Y:S02]  /*98c0*/  ISETP.GT.AND P4, PT, R0.reuse, RZ, P1 ;  /* 0x000000ff0000720c */ /* 0x040fe40000f84270 */
[----:B------:R-:W-:Y:S01]  /*98d0*/  F2FP.F16.F32.PACK_AB R146, RZ, R146 ;  /* 0x00000092ff92723e */ /* 0x000fe200000000ff */
[----:B------:R-:W-:Y:S01]  /*98e0*/  @P5 STG.E.U16 desc[UR36][R4.64+0x1e2], R145 ;  /* 0x0001e29104005986 */ /* 0x000fe2000c101524 */
[----:B------:R-:W-:-:S02]  /*98f0*/  ISETP.GT.AND P5, PT, R0, RZ, P2 ;  /* 0x000000ff0000720c */ /* 0x000fc400017a4270 */
[C---:B------:R-:W-:Y:S02]  /*9900*/  ISETP.GT.AND P2, PT, R0.reuse, 0x8, P2 ;  /* 0x000000080000780c */ /* 0x040fe40001744270 */
[----:B------:R-:W-:Y:S01]  /*9910*/  F2FP.F16.F32.PACK_AB R147, RZ, R147 ;  /* 0x00000093ff93723e */ /* 0x000fe200000000ff */
[----:B------:R-:W-:Y:S01]  /*9920*/  @P3 STG.E.U16 desc[UR36][R6.64+0x1e0], R146 ;  /* 0x0001e09206003986 */ /* 0x000fe2000c101524 */
[----:B------:R-:W-:Y:S02]  /*9930*/  ISETP.GT.AND P1, PT, R0, 0x8, P1 ;  /* 0x000000080000780c */ /* 0x000fe40000f24270 */
[----:B------:R-:W-:Y:S01]  /*9940*/  F2FP.F16.F32.PACK_AB R148, RZ, R148 ;  /* 0x00000094ff94723e */ /* 0x000fe200000000ff */
[----:B------:R-:W-:Y:S01]  /*9950*/  @P0 STG.E.U16 desc[UR36][R6.64+0x1e2], R147 ;  /* 0x0001e29306000986 */ /* 0x000fe2000c101524 */
[----:B------:R-:W-:Y:S02]  /*9960*/  F2FP.F16.F32.PACK_AB R149, RZ, R149 ;  /* 0x00000095ff95723e */ /* 0x000fe400000000ff */
[----:B------:R-:W-:Y:S01]  /*9970*/  F2FP.F16.F32.PACK_AB R150, RZ, R150 ;  /* 0x00000096ff96723e */ /* 0x000fe200000000ff */
[----:B------:R-:W-:Y:S01]  /*9980*/  @P5 STG.E.U16 desc[UR36][R4.64+0x1f0], R148 ;  /* 0x0001f09404005986 */ /* 0x000fe2000c101524 */
[----:B------:R-:W-:-:S03]  /*9990*/  F2FP.F16.F32.PACK_AB R151, RZ, R151 ;  /* 0x00000097ff97723e */ /* 0x000fc600000000ff */
[----:B------:R0:W-:Y:S02]  /*99a0*/  @P4 STG.E.U16 desc[UR36][R4.64+0x1f2], R149 ;  /* 0x0001f29504004986 */ /* 0x0001e4000c101524 */
[----:B0-----:R-:W-:Y:S02]  /*99b0*/  @P2 IMAD.MOV.U32 R4, RZ, RZ, R6 ;  /* 0x000000ffff042224 */ /* 0x001fe400078e0006 */
[----:B------:R-:W-:-:S05]  /*99c0*/  @P2 IMAD.MOV.U32 R5, RZ, RZ, R7 ;  /* 0x000000ffff052224 */ /* 0x000fca00078e0007 */
[----:B------:R0:W-:Y:S04]  /*99d0*/  @P2 STG.E.U16 desc[UR36][R4.64+0x1f0], R150 ;  /* 0x0001f09604002986 */ /* 0x0001e8000c101524 */
[----:B------:R0:W-:Y:S02]  /*99e0*/  @P1 STG.E.U16 desc[UR36][R6.64+0x1f2], R151 ;  /* 0x0001f29706001986 */ /* 0x0001e4000c101524 */
.L_x_288:
[----:B------:R-:W-:Y:S05]  /*99f0*/  BSYNC B0 ;  /* 0x0000000000007941 */ /* 0x000fea0003800000 */
.L_x_34:
[----:B------:R-:W-:Y:S01]  /*9a00*/  ULDC UR4, c[0x0][0xc] ;  /* 0x0000030000047ab9 */ /* 0x000fe20000000800 */
[----:B------:R-:W-:Y:S01]  /*9a10*/  ULDC UR5, c[0x0][0x10] ;  /* 0x0000040000057ab9 */ /* 0x000fe20000000800 */
[----:B0-----:R-:W0:Y:S01]  /*9a20*/  LDC R3, c[0x0][0x14] ;  /* 0x00000500ff037b82 */ /* 0x001e220000000800 */
[----:B------:R-:W-:Y:S01]  /*9a30*/  UIMAD.WIDE.U32 UR4, UR4, UR5, URZ ;  /* 0x00000005040472a5 */ /* 0x000fe2000f8e003f */
[----:B------:R-:W-:Y:S01]  /*9a40*/  PRMT R0, RZ, 0x7610, R0 ;  /* 0x00007610ff007816 */ /* 0x000fe20000000000 */
[----:B------:R-:W-:Y:S02]  /*9a50*/  IMAD.MOV.U32 R153, RZ, RZ, -0x1 ;  /* 0xffffffffff997424 */ /* 0x000fe400078e00ff */
[----:B------:R-:W-:Y:S02]  /*9a60*/  IMAD.MOV.U32 R23, RZ, RZ, -0x1 ;  /* 0xffffffffff177424 */ /* 0x000fe400078e00ff */
[----:B0-----:R-:W-:-:S04]  /*9a70*/  IMAD.WIDE.U32 R16, R3, UR4, R16 ;  /* 0x0000000403107c25 */ /* 0x001fc8000f8e0010 */
[----:B------:R-:W-:Y:S01]  /*9a80*/  IMAD R3, R3, UR5, RZ ;  /* 0x0000000503037c24 */ /* 0x000fe2000f8e02ff */
[----:B------:R-:W-:Y:S02]  /*9a90*/  ULDC.64 UR4, c[0x0][0x650] ;  /* 0x0001940000047ab9 */ /* 0x000fe40000000a00 */
[----:B------:R-:W-:Y:S01]  /*9aa0*/  ISETP.GE.U32.AND P0, PT, R16, UR4, PT ;  /* 0x0000000410007c0c */ /* 0x000fe2000bf06070 */
[----:B------:R-:W-:-:S05]  /*9ab0*/  IMAD.IADD R17, R17, 0x1, R3 ;  /* 0x0000000111117824 */ /* 0x000fca00078e0203 */
[----:B------:R-:W-:-:S13]  /*9ac0*/  ISETP.GE.U32.AND.EX P0, PT, R17, UR5, PT, P0 ;  /* 0x0000000511007c0c */ /* 0x000fda000bf06100 */
[----:B------:R-:W-:Y:S05]  /*9ad0*/  @P0 BRA `(.L_x_289) ;  /* 0x0000000400640947 */ /* 0x000fea0003800000 */
[----:B------:R-:W0:Y:S01]  /*9ae0*/  S2R R12, SR_CTAID.X ;  /* 0x00000000000c7919 */ /* 0x000e220000002500 */
[----:B------:R-:W0:Y:S01]  /*9af0*/  LDC.64 R10, c[0x0][0x628] ;  /* 0x00018a00ff0a7b82 */ /* 0x000e220000000a00 */
[----:B------:R-:W-:Y:S01]  /*9b00*/  ULDC UR4, c[0x0][0x150] ;  /* 0x0000540000047ab9 */ /* 0x000fe20000000800 */
[----:B-1234-:R-:W-:Y:S01]  /*9b10*/  IMAD.MOV.U32 R8, RZ, RZ, R16 ;  /* 0x000000ffff087224 */ /* 0x01efe200078e0010 */
[----:B-----5:R-:W1:Y:S01]  /*9b20*/  S2R R24, SR_CTAID.Y ;  /* 0x0000000000187919 */ /* 0x020e620000002600 */
[----:B------:R-:W-:-:S04]  /*9b30*/  IMAD.MOV.U32 R9, RZ, RZ, R17 ;  /* 0x000000ffff097224 */ /* 0x000fc800078e0011 */
[----:B------:R-:W2:Y:S08]  /*9b40*/  LDC R21, c[0x0][0x144] ;  /* 0x00005100ff157b82 */ /* 0x000eb00000000800 */
[----:B------:R-:W3:Y:S08]  /*9b50*/  LDC R0, c[0x0][0x630] ;  /* 0x00018c00ff007b82 */ /* 0x000ef00000000800 */
[----:B------:R-:W4:Y:S01]  /*9b60*/  LDC.64 R14, c[0x0][0x620] ;  /* 0x00018800ff0e7b82 */ /* 0x000f220000000a00 */
[----:B0-----:R-:W-:-:S04]  /*9b70*/  ISETP.NE.U32.AND P0, PT, R10, RZ, PT ;  /* 0x000000ff0a00720c */ /* 0x001fc80003f05070 */
[----:B------:R-:W-:Y:S02]  /*9b80*/  ISETP.NE.AND.EX P0, PT, R11, RZ, PT, P0 ;  /* 0x000000ff0b00720c */ /* 0x000fe40003f05300 */
[----:B------:R-:W-:-:S05]  /*9b90*/  I2FP.F32.U32 R3, R12 ;  /* 0x0000000c00037245 */ /* 0x000fca0000201000 */
[----:B------:R-:W-:-:S04]  /*9ba0*/  FMUL R3, R3, UR4 ;  /* 0x0000000403037c20 */ /* 0x000fc80008400000 */
[----:B------:R0:W0:Y:S02]  /*9bb0*/  F2I.U32.TRUNC.NTZ R20, R3 ;  /* 0x0000000300147305 */ /* 0x000024000020f000 */
[----:B-123--:R-:W-:Y:S05]  /*9bc0*/  @!P0 BRA `(.L_x_290) ;  /* 0x0000000000288947 */ /* 0x00efea0003800000 */
[----:B0-----:R-:W0:Y:S02]  /*9bd0*/  LDC R3, c[0x0][0x634] ;  /* 0x00018d00ff037b82 */ /* 0x001e240000000800 */
        /* <DEDUP_REMOVED lines=9> */
.L_x_290:
[----:B------:R-:W1:Y:S01]  /*9c70*/  LDC.64 R28, c[0x0][0x640] ;  /* 0x00019000ff1c7b82 */ /* 0x000e620000000a00 */
[-CC-:B------:R-:W-:Y:S01]  /*9c80*/  SHF.R.U64 R23, R8, R0.reuse, R9.reuse ;  /* 0x0000000008177219 */ /* 0x180fe20000001209 */
[----:B0-----:R-:W-:Y:S01]  /*9c90*/  IMAD.MOV R20, RZ, RZ, -R20 ;  /* 0x000000ffff147224 */ /* 0x001fe200078e0a14 */
[----:B------:R-:W-:Y:S01]  /*9ca0*/  SHF.R.U32.HI R0, RZ, R0, R9 ;  /* 0x00000000ff007219 */ /* 0x000fe20000011609 */
[----:B------:R-:W-:Y:S01]  /*9cb0*/  ULDC UR4, c[0x0][0x154] ;  /* 0x0000550000047ab9 */ /* 0x000fe20000000800 */
[----:B------:R-:W-:Y:S01]  /*9cc0*/  IADD3 R3, P0, RZ, -R23, RZ ;  /* 0x80000017ff037210 */ /* 0x000fe20007f1e0ff */
[----:B------:R-:W-:Y:S02]  /*9cd0*/  IMAD R21, R21, R20, R12 ;  /* 0x0000001415157224 */ /* 0x000fe400078e020c */
[----:B------:R-:W0:Y:S01]  /*9ce0*/  LDC R6, c[0x0][0x618] ;  /* 0x00018600ff067b82 */ /* 0x000e220000000800 */
[----:B------:R-:W-:Y:S02]  /*9cf0*/  IMAD.MOV.U32 R7, RZ, RZ, 0x1 ;  /* 0x00000001ff077424 */ /* 0x000fe400078e00ff */
[----:B------:R-:W-:-:S04]  /*9d00*/  IMAD.X R5, RZ, RZ, ~R0, P0 ;  /* 0x000000ffff057224 */ /* 0x000fc800000e0e00 */
[-C--:B----4-:R-:W-:Y:S01]  /*9d10*/  IMAD R0, R5, R14.reuse, RZ ;  /* 0x0000000e05007224 */ /* 0x090fe200078e02ff */
[----:B------:R-:W2:Y:S01]  /*9d20*/  LDC R8, c[0x0][0x608] ;  /* 0x00018200ff087b82 */ /* 0x000ea20000000800 */
[----:B------:R-:W-:-:S04]  /*9d30*/  IMAD.WIDE.U32 R4, R3, R14, R16 ;  /* 0x0000000e03047225 */ /* 0x000fc800078e0010 */
[----:B------:R-:W-:Y:S01]  /*9d40*/  IMAD R3, R3, R15, R0 ;  /* 0x0000000f03037224 */ /* 0x000fe200078e0200 */
[----:B------:R-:W-:Y:S02]  /*9d50*/  I2FP.F32.U32 R0, R24 ;  /* 0x0000001800007245 */ /* 0x000fe40000201000 */
[----:B------:R-:W3:Y:S01]  /*9d60*/  LDC R26, c[0x0][0x658] ;  /* 0x00019600ff1a7b82 */ /* 0x000ee20000000800 */
[----:B------:R-:W-:Y:S01]  /*9d70*/  IMAD.IADD R3, R5, 0x1, R3 ;  /* 0x0000000105037824 */ /* 0x000fe200078e0203 */
[----:B-1----:R-:W-:Y:S01]  /*9d80*/  ISETP.NE.U32.AND P0, PT, R28, RZ, PT ;  /* 0x000000ff1c00720c */ /* 0x002fe20003f05070 */
[----:B------:R-:W-:Y:S01]  /*9d90*/  FMUL R0, R0, UR4 ;  /* 0x0000000400007c20 */ /* 0x000fe20008400000 */
[----:B------:R-:W-:Y:S02]  /*9da0*/  IMAD.MOV.U32 R5, RZ, RZ, -0x1 ;  /* 0xffffffffff057424 */ /* 0x000fe400078e00ff */
[----:B------:R-:W-:Y:S01]  /*9db0*/  ISETP.NE.AND.EX P0, PT, R29, RZ, PT, P0 ;  /* 0x000000ff1d00720c */ /* 0x000fe20003f05300 */
[----:B------:R1:W4:Y:S01]  /*9dc0*/  F2I.U32.TRUNC.NTZ R13, R0 ;  /* 0x00000000000d7305 */ /* 0x000322000020f000 */
[----:B------:R-:W1:Y:S01]  /*9dd0*/  LDC R15, c[0x0][0x148] ;  /* 0x00005200ff0f7b82 */ /* 0x000e620000000800 */
[----:B0-----:R-:W-:-:S02]  /*9de0*/  SHF.R.U64 R12, R4, R6, R3 ;  /* 0x00000006040c7219 */ /* 0x001fc40000001203 */
[----:B------:R-:W-:-:S05]  /*9df0*/  SHF.R.U32.HI R3, RZ, R6, R3 ;  /* 0x00000006ff037219 */ /* 0x000fca0000011603 */
[----:B------:R-:W0:Y:S01]  /*9e00*/  LDC R20, c[0x0][0x600] ;  /* 0x00018000ff147b82 */ /* 0x000e220000000800 */
[-CC-:B--2---:R-:W-:Y:S02]  /*9e10*/  SHF.R.U64 R10, R12, R8.reuse, R3.reuse ;  /* 0x000000080c0a7219 */ /* 0x184fe40000001203 */
[----:B------:R-:W-:-:S05]  /*9e20*/  SHF.R.U32.HI R3, RZ, R8, R3 ;  /* 0x00000008ff037219 */ /* 0x000fca0000011603 */
[----:B------:R-:W2:Y:S01]  /*9e30*/  LDC R27, c[0x0][0x648] ;  /* 0x00019200ff1b7b82 */ /* 0x000ea20000000800 */
[-C--:B---3--:R-:W-:Y:S02]  /*9e40*/  SHF.L.U32 R4, R5, R26.reuse, RZ ;  /* 0x0000001a05047219 */ /* 0x088fe400000006ff */
[--C-:B------:R-:W-:Y:S02]  /*9e50*/  SHF.R.U64 R14, R10, R26, R3.reuse ;  /* 0x0000001a0a0e7219 */ /* 0x100fe40000001203 */
[----:B------:R-:W-:Y:S02]  /*9e60*/  LOP3.LUT R25, RZ, R4, RZ, 0x33, !PT ;  /* 0x00000004ff197212 */ /* 0x000fe400078e33ff */
[-C--:B------:R-:W-:Y:S01]  /*9e70*/  SHF.R.U32.HI R5, RZ, R26.reuse, R3 ;  /* 0x0000001aff057219 */ /* 0x080fe20000011603 */
[----:B------:R-:W3:Y:S01]  /*9e80*/  LDC R30, c[0x0][0x638] ;  /* 0x00018e00ff1e7b82 */ /* 0x000ee20000000800 */
[----:B------:R-:W-:Y:S01]  /*9e90*/  SHF.L.U32 R154, R7, R26, RZ ;  /* 0x0000001a079a7219 */ /* 0x000fe200000006ff */
[----:B------:R-:W-:-:S06]  /*9ea0*/  IMAD.MOV.U32 R4, RZ, RZ, R14 ;  /* 0x000000ffff047224 */ /* 0x000fcc00078e000e */
[----:B------:R-:W0:Y:S01]  /*9eb0*/  LDC R31, c[0x0][0x610] ;  /* 0x00018400ff1f7b82 */ /* 0x000e220000000800 */
[----:B----4-:R-:W-:Y:S05]  /*9ec0*/  @!P0 BRA `(.L_x_291) ;  /* 0x0000000000288947 */ /* 0x010fea0003800000 */
        /* <DEDUP_REMOVED lines=10> */
.L_x_291:
[----:B------:R-:W-:Y:S01]  /*9f70*/  ISETP.NE.AND P0, PT, R2, 0x1, PT ;  /* 0x000000010200780c */ /* 0x000fe20003f05270 */
[----:B0-----:R-:W-:Y:S01]  /*9f80*/  VIADD R7, R20, 0xffffffff ;  /* 0xffffffff14077836 */ /* 0x001fe20000000000 */
[----:B-12---:R-:W-:Y:S01]  /*9f90*/  SHF.R.U64 R0, R4, R27, R5 ;  /* 0x0000001b04007219 */ /* 0x006fe20000001205 */
[----:B------:R-:W-:Y:S01]  /*9fa0*/  IMAD.MOV R13, RZ, RZ, -R13 ;  /* 0x000000ffff0d7224 */ /* 0x000fe200078e0a0d */
[----:B------:R-:W-:Y:S01]  /*9fb0*/  LOP3.LUT R5, R10, R25, RZ, 0xc0, !PT ;  /* 0x000000190a057212 */ /* 0x000fe200078ec0ff */
[----:B------:R-:W-:Y:S02]  /*9fc0*/  IMAD.MOV.U32 R4, RZ, RZ, 0x1 ;  /* 0x00000001ff047424 */ /* 0x000fe400078e00ff */
[----:B------:R-:W-:Y:S02]  /*9fd0*/  IMAD.MOV R3, RZ, RZ, -R0 ;  /* 0x000000ffff037224 */ /* 0x000fe400078e0a00 */
[----:B------:R-:W-:Y:S01]  /*9fe0*/  IMAD R154, R154, R0, R5 ;  /* 0x000000009a9a7224 */ /* 0x000fe200078e0205 */
[----:B------:R-:W-:Y:S01]  /*9ff0*/  LOP3.LUT R5, R12, R7, RZ, 0xc0, !PT ;  /* 0x000000070c057212 */ /* 0x000fe200078ec0ff */
[----:B---3--:R-:W-:-:S02]  /*a000*/  IMAD R0, R3, R30, R14 ;  /* 0x0000001e03007224 */ /* 0x008fc400078e020e */
[----:B------:R-:W-:Y:S02]  /*a010*/  @P0 IMAD R21, R15, R13, R24 ;  /* 0x0000000d0f150224 */ /* 0x000fe400078e0218 */
[----:B------:R-:W-:Y:S01]  /*a020*/  IMAD R3, R0, R20, R5 ;  /* 0x0000001400037224 */ /* 0x000fe200078e0205 */
[----:B------:R-:W-:Y:S01]  /*a030*/  PRMT R0, R4, 0x7610, R0 ;  /* 0x0000761004007816 */ /* 0x000fe20000000000 */
[----:B------:R-:W-:-:S05]  /*a040*/  IMAD R154, R154, R31, R21 ;  /* 0x0000001f9a9a7224 */ /* 0x000fca00078e0215 */
[----:B------:R-:W-:Y:S02]  /*a050*/  SEL R153, R3, R154, !P0 ;  /* 0x0000009a03997207 */ /* 0x000fe40004000000 */
[----:B------:R-:W-:-:S07]  /*a060*/  SEL R154, R154, R3, !P0 ;  /* 0x000000039a9a7207 */ /* 0x000fce0004000000 */
.L_x_289:
[----:B------:R-:W-:-:S13]  /*a070*/  LOP3.LUT P0, RZ, R0, 0xff, RZ, 0xc0, !PT ;  /* 0x000000ff00ff7812 */ /* 0x000fda000780c0ff */
[----:B------:R-:W-:Y:S05]  /*a080*/  @P0 BRA `(.L_x_292) ;  /* 0xffffff7000540947 */ /* 0x000fea000383ffff */
[----:B------:R-:W-:Y:S05]  /*a090*/  EXIT ;  /* 0x000000000000794d */ /* 0x000fea0003800000 */
.L_x_7:
[----:B0-----:R-:W-:Y:S01]  /*a0a0*/  ULDC.64 UR4, c[0x0][0x650] ;  /* 0x0001940000047ab9 */ /* 0x001fe20000000a00 */
        /* <DEDUP_REMOVED lines=25> */
.L_x_294:
[----:B------:R-:W0:Y:S01]  /*a240*/  LDC.64 R28, c[0x0][0x640] ;  /* 0x00019000ff1c7b82 */ /* 0x000e220000000a00 */
[-CC-:B------:R-:W-:Y:S01]  /*a250*/  SHF.R.U64 R22, R12, R6.reuse, R13.reuse ;  /* 0x000000060c167219 */ /* 0x180fe2000000120d */
[----:B------:R-:W-:Y:S01]  /*a260*/  IMAD.MOV.U32 R30, RZ, RZ, 0x1 ;  /* 0x00000001ff1e7424 */ /* 0x000fe200078e00ff */
[----:B------:R-:W-:Y:S02]  /*a270*/  SHF.R.U32.HI R6, RZ, R6, R13 ;  /* 0x00000006ff067219 */ /* 0x000fe4000001160d */
        /* <DEDUP_REMOVED lines=8> */
[----:B------:R-:W-:Y:S01]  /*a300*/  IMAD.IADD R9, R9, 0x1, R11 ;  /* 0x0000000109097824 */ /* 0x000fe200078e020b */
[----:B0-----:R-:W-:-:S04]  /*a310*/  ISETP.NE.U32.AND P0, PT, R28, RZ, PT ;  /* 0x000000ff1c00720c */ /* 0x001fc80003f05070 */
[----:B------:R-:W-:Y:S02]  /*a320*/  ISETP.NE.AND.EX P0, PT, R29, RZ, PT, P0 ;  /* 0x000000ff1d00720c */ /* 0x000fe40003f05300 */
[----:B------:R-:W0:Y:S01]  /*a330*/  LDC R20, c[0x0][0x600] ;  /* 0x00018000ff147b82 */ /* 0x000e220000000800 */
[-CC-:B-1----:R-:W-:Y:S01]  /*a340*/  SHF.R.U64 R14, R8, R10.reuse, R9.reuse ;  /* 0x0000000a080e7219 */ /* 0x182fe20000001209 */
[----:B------:R-:W-:Y:S01]  /*a350*/  IMAD.MOV.U32 R8, RZ, RZ, -0x1 ;  /* 0xffffffffff087424 */ /* 0x000fe200078e00ff */
[----:B------:R-:W-:-:S05]  /*a360*/  SHF.R.U32.HI R9, RZ, R10, R9 ;  /* 0x0000000aff097219 */ /* 0x000fca0000011609 */
[----:B------:R-:W1:Y:S01]  /*a370*/  LDC R26, c[0x0][0x648] ;  /* 0x00019200ff1a7b82 */ /* 0x000e620000000800 */
[-CC-:B--2---:R-:W-:Y:S02]  /*a380*/  SHF.R.U64 R21, R14, R12.reuse, R9.reuse ;  /* 0x0000000c0e157219 */ /* 0x184fe40000001209 */
[----:B------:R-:W-:-:S05]  /*a390*/  SHF.R.U32.HI R6, RZ, R12, R9 ;  /* 0x0000000cff067219 */ /* 0x000fca0000011609 */
[----:B------:R-:W2:Y:S01]  /*a3a0*/  LDC R27, c[0x0][0x638] ;  /* 0x00018e00ff1b7b82 */ /* 0x000ea20000000800 */
[-C--:B---3--:R-:W-:Y:S02]  /*a3b0*/  SHF.L.U32 R8, R8, R25.reuse, RZ ;  /* 0x0000001908087219 */ /* 0x088fe400000006ff */
[-CC-:B------:R-:W-:Y:S02]  /*a3c0*/  SHF.R.U64 R23, R21, R25.reuse, R6.reuse ;  /* 0x0000001915177219 */ /* 0x180fe40000001206 */
[----:B------:R-:W-:Y:S02]  /*a3d0*/  LOP3.LUT R32, RZ, R8, RZ, 0x33, !PT ;  /* 0x00000008ff207212 */ /* 0x000fe400078e33ff */
[----:B------:R-:W-:Y:S01]  /*a3e0*/  SHF.R.U32.HI R9, RZ, R25, R6 ;  /* 0x00000019ff097219 */ /* 0x000fe20000011606 */
[----:B------:R-:W3:Y:S01]  /*a3f0*/  LDC R31, c[0x0][0x610] ;  /* 0x00018400ff1f7b82 */ /* 0x000ee20000000800 */
[----:B------:R-:W-:Y:S01]  /*a400*/  IMAD.MOV.U32 R8, RZ, RZ, R23 ;  /* 0x000000ffff087224 */ /* 0x000fe200078e0017 */
[----:B------:R-:W-:Y:S06]  /*a410*/  @!P0 BRA `(.L_x_295) ;  /* 0x0000000000288947 */ /* 0x000fec0003800000 */
        /* <DEDUP_REMOVED lines=10> */
.L_x_295:
[----:B------:R-:W-:Y:S02]  /*a4c0*/  ISETP.NE.AND P0, PT, R2, 0x1, PT ;  /* 0x000000010200780c */ /* 0x000fe40003f05270 */
[----:B-1----:R-:W-:Y:S01]  /*a4d0*/  SHF.R.U64 R6, R8, R26, R9 ;  /* 0x0000001a08067219 */ /* 0x002fe20000001209 */
[----:B0-----:R-:W-:Y:S01]  /*a4e0*/  VIADD R9, R20, 0xffffffff ;  /* 0xffffffff14097836 */ /* 0x001fe20000000000 */
[----:B------:R-:W-:Y:S02]  /*a4f0*/  SHF.L.U32 R30, R30, R25, RZ ;  /* 0x000000191e1e7219 */ /* 0x000fe400000006ff */
[----:B------:R-:W-:Y:S01]  /*a500*/  LOP3.LUT R5, R21, R32, RZ, 0xc0, !PT ;  /* 0x0000002015057212 */ /* 0x000fe200078ec0ff */
[----:B------:R-:W-:-:S04]  /*a510*/  IMAD.MOV R8, RZ, RZ, -R6 ;  /* 0x000000ffff087224 */ /* 0x000fc800078e0a06 */
[----:B------:R-:W-:Y:S01]  /*a520*/  IMAD R6, R30, R6, R5 ;  /* 0x000000061e067224 */ /* 0x000fe200078e0205 */
[----:B------:R-:W-:Y:S01]  /*a530*/  LOP3.LUT R5, R14, R9, RZ, 0xc0, !PT ;  /* 0x000000090e057212 */ /* 0x000fe200078ec0ff */
[----:B------:R-:W-:Y:S02]  /*a540*/  @P0 IMAD R3, R7, R24, R4 ;  /* 0x0000001807030224 */ /* 0x000fe400078e0204 */
[----:B--2---:R-:W-:Y:S02]  /*a550*/  IMAD R4, R8, R27, R23 ;  /* 0x0000001b08047224 */ /* 0x004fe400078e0217 */
[----:B---3--:R-:W-:Y:S02]  /*a560*/  IMAD R3, R6, R31, R3 ;  /* 0x0000001f06037224 */ /* 0x008fe400078e0203 */
[----:B------:R-:W-:Y:S02]  /*a570*/  IMAD R4, R4, R20, R5 ;  /* 0x0000001404047224 */ /* 0x000fe400078e0205 */
[----:B------:R-:W-:-:S02]  /*a580*/  IMAD.MOV.U32 R8, RZ, RZ, 0x1 ;  /* 0x00000001ff087424 */ /* 0x000fc400078e00ff */
[----:B------:R-:W-:Y:S01]  /*a590*/  IMAD.MOV.U32 R6, RZ, RZ, R22 ;  /* 0x000000ffff067224 */ /* 0x000fe200078e0016 */
[----:B------:R-:W-:Y:S02]  /*a5a0*/  SEL R21, R4, R3, !P0 ;  /* 0x0000000304157207 */ /* 0x000fe40004000000 */
[----:B------:R-:W-:-:S07]  /*a5b0*/  SEL R20, R3, R4, !P0 ;  /* 0x0000000403147207 */ /* 0x000fce0004000000 */
.L_x_293:
[----:B------:R-:W-:-:S08]  /*a5c0*/  NOP ;  /* 0x0000000000007918 */ /* 0x000fd00000000000 */
[----:B------:R-:W0:-:S00]  /*a5d0*/  USETMAXREG.DEALLOC.CTAPOOL 0x28 ;  /* 0x00000028000079c8 */ /* 0x000e0000080e0500 */
[----:B0-----:R-:W-:-:S13]  /*a5e0*/  ISETP.NE.AND P0, PT, R0, RZ, PT ;  /* 0x000000ff0000720c */ /* 0x001fda0003f05270 */
[----:B------:R-:W-:Y:S05]  /*a5f0*/  @P0 EXIT ;  /* 0x000000000000094d */ /* 0x000fea0003800000 */
[----:B------:R-:W-:Y:S01]  /*a600*/  LOP3.LUT P0, RZ, R8, 0xff, RZ, 0xc0, !PT ;  /* 0x000000ff08ff7812 */ /* 0x000fe2000780c0ff */
[----:B------:R-:W-:Y:S02]  /*a610*/  IMAD.MOV.U32 R0, RZ, RZ, 0x1 ;  /* 0x00000001ff007424 */ /* 0x000fe400078e00ff */
[----:B------:R-:W-:-:S10]  /*a620*/  IMAD.MOV.U32 R3, RZ, RZ, RZ ;  /* 0x000000ffff037224 */ /* 0x000fd400078e00ff */
[----:B------:R-:W-:Y:S05]  /*a630*/  @!P0 BRA `(.L_x_296) ;  /* 0x0000000c00408947 */ /* 0x000fea0003800000 */
[----:B------:R-:W0:Y:S01]  /*a640*/  LDC R0, c[0x0][0x28c] ;  /* 0x0000a300ff007b82 */ /* 0x000e220000000800 */
[----:B------:R-:W1:Y:S01]  /*a650*/  S2R R9, SR_CgaCtaId ;  /* 0x0000000000097919 */ /* 0x000e620000008800 */
[----:B------:R-:W-:Y:S01]  /*a660*/  ULDC UR5, c[0x0][0x600] ;  /* 0x0001800000057ab9 */ /* 0x000fe20000000800 */
[----:B------:R-:W-:Y:S01]  /*a670*/  ULDC UR4, c[0x0][0xc] ;  /* 0x0000030000047ab9 */ /* 0x000fe20000000800 */
[----:B------:R-:W-:Y:S01]  /*a680*/  UIADD3 UR16, UR5, -0x1, URZ ;  /* 0xffffffff05107890 */ /* 0x000fe2000fffe03f */
[----:B------:R-:W-:Y:S01]  /*a690*/  BSSY B0, `(.L_x_296) ;  /* 0x00000ca000007945 */ /* 0x000fe20003800000 */
[----:B------:R-:W-:Y:S01]  /*a6a0*/  ULDC UR6, c[0x0][0x658] ;  /* 0x0001960000067ab9 */ /* 0x000fe20000000800 */
[----:B------:R-:W-:Y:S01]  /*a6b0*/  ULDC UR5, c[0x0][0x10] ;  /* 0x0000040000057ab9 */ /* 0x000fe20000000800 */
[----:B------:R-:W-:Y:S01]  /*a6c0*/  UMOV UR7, 0xffffffff ;  /* 0xffffffff00077882 */ /* 0x000fe20000000000 */
[----:B------:R-:W-:Y:S01]  /*a6d0*/  UMOV UR8, 0x1 ;  /* 0x0000000100087882 */ /* 0x000fe20000000000 */
[----:B------:R-:W-:Y:S01]  /*a6e0*/  UIMAD.WIDE.U32 UR4, UR4, UR5, URZ ;  /* 0x00000005040472a5 */ /* 0x000fe2000f8e003f */
[----:B------:R-:W-:Y:S01]  /*a6f0*/  IMAD.MOV.U32 R11, RZ, RZ, 0x1 ;  /* 0x00000001ff0b7424 */ /* 0x000fe200078e00ff */
[----:B------:R-:W-:Y:S01]  /*a700*/  USHF.L.U32 UR7, UR7, UR6, URZ ;  /* 0x0000000607077299 */ /* 0x000fe2000800063f */
[----:B------:R-:W-:Y:S01]  /*a710*/  LOP3.LUT R8, R19, 0x2, RZ, 0xfc, !PT ;  /* 0x0000000213087812 */ /* 0x000fe200078efcff */
[----:B------:R-:W-:-:S02]  /*a720*/  USHF.L.U32 UR18, UR8, UR6, URZ ;  /* 0x0000000608127299 */ /* 0x000fc4000800063f */
[----:B------:R-:W-:Y:S01]  /*a730*/  ULOP3.LUT UR17, URZ, UR7, URZ, 0x33, !UPT ;  /* 0x000000073f117292 */ /* 0x000fe2000f8e333f */
[----:B------:R-:W-:Y:S01]  /*a740*/  ULDC UR6, c[0x0][0x14] ;  /* 0x0000050000067ab9 */ /* 0x000fe20000000800 */
[----:B------:R-:W-:Y:S01]  /*a750*/  ULDC.64 UR22, c[0x0][0x198] ;  /* 0x0000660000167ab9 */ /* 0x000fe20000000a00 */
[----:B------:R-:W-:Y:S02]  /*a760*/  UIMAD.WIDE.U32 UR20, UR4, UR6, URZ ;  /* 0x00000006041472a5 */ /* 0x000fe4000f8e003f */
[----:B------:R-:W-:Y:S01]  /*a770*/  UIMAD UR13, UR5, UR6, URZ ;  /* 0x00000006050d72a4 */ /* 0x000fe2000f8e023f */
[----:B0-----:R-:W-:-:S03]  /*a780*/  VIADD R0, R0, 0x1f ;  /* 0x0000001f00007836 */ /* 0x001fc60000000000 */
[----:B------:R-:W-:Y:S02]  /*a790*/  UIADD3 UR13, UR21, UR13, URZ ;  /* 0x0000000d150d7290 */ /* 0x000fe4000fffe03f */
[----:B------:R-:W-:-:S04]  /*a7a0*/  SHF.R.S32.HI R3, RZ, 0x1f, R0 ;  /* 0x0000001fff037819 */ /* 0x000fc80000011400 */
[----:B------:R-:W-:Y:S01]  /*a7b0*/  LEA.HI R10, R3, R0, RZ, 0x5 ;  /* 0x00000000030a7211 */ /* 0x000fe200078f28ff */
[C---:B-1----:R-:W-:Y:S02]  /*a7c0*/  IMAD.SHL.U32 R12, R9.reuse, 0x80, RZ ;  /* 0x00000080090c7824 */ /* 0x042fe400078e00ff */
[----:B------:R-:W-:Y:S01]  /*a7d0*/  IMAD.MOV.U32 R0, RZ, RZ, 0x1 ;  /* 0x00000001ff007424 */ /* 0x000fe200078e00ff */
[----:B------:R-:W-:Y:S01]  /*a7e0*/  SHF.R.S32.HI R10, RZ, 0x5, R10 ;  /* 0x00000005ff0a7819 */ /* 0x000fe2000001140a */
[----:B------:R-:W-:Y:S01]  /*a7f0*/  IMAD.MOV.U32 R3, RZ, RZ, RZ ;  /* 0x000000ffff037224 */ /* 0x000fe200078e00ff */
[----:B------:R-:W-:Y:S01]  /*a800*/  LOP3.LUT R12, R12, 0x80, RZ, 0xc0, !PT ;  /* 0x000000800c0c7812 */ /* 0x000fe200078ec0ff */
[----:B------:R-:W-:Y:S02]  /*a810*/  IMAD.SHL.U32 R9, R9, 0x1000, RZ ;  /* 0x0000100009097824 */ /* 0x000fe400078e00ff */
[----:B------:R-:W-:-:S07]  /*a820*/  VIADD R13, R10, 0x1 ;  /* 0x000000010a0d7836 */ /* 0x000fce0000000000 */
.L_x_307:
[----:B------:R-:W-:-:S03]  /*a830*/  UMOV UR4, 0xffffffff ;  /* 0xffffffff00047882 */ /* 0x000fc60000000000 */
[----:B------:R-:W-:Y:S05]  /*a840*/  BRA.DIV UR4, `(.L_x_297) ;  /* 0x0000000e04807947 */ /* 0x000fea000b800000 */
[----:B------:R-:W-:-:S13]  /*a850*/  ELECT P6, URZ, PT ;  /* 0x00000000003f782f */ /* 0x000fda00038c0000 */
.L_x_317:
[----:B------:R-:W0:Y:S01]  /*a860*/  LDC R4, c[0x0][0x28c] ;  /* 0x0000a300ff047b82 */ /* 0x000e220000000800 */
[----:B------:R-:W-:Y:S01]  /*a870*/  BSSY B1, `(.L_x_298) ;  /* 0x0000038000017945 */ /* 0x000fe20003800000 */
[----:B0-----:R-:W-:-:S13]  /*a880*/  ISETP.LT.OR P6, PT, R4, 0x1, !P6 ;  /* 0x000000010400780c */ /* 0x001fda00077c1670 */
[----:B------:R-:W-:Y:S05]  /*a890*/  @P6 BRA `(.L_x_299) ;  /* 0x0000000000d46947 */ /* 0x000fea0003800000 */
[----:B------:R-:W-:Y:S02]  /*a8a0*/  IMAD R21, R21, 0x100, R12 ;  /* 0x0000010015157824 */ /* 0x000fe400078e020c */
[----:B------:R-:W-:Y:S02]  /*a8b0*/  IMAD.SHL.U32 R20, R20, 0x80, RZ ;  /* 0x0000008014147824 */ /* 0x000fe400078e00ff */
[----:B------:R-:W-:Y:S02]  /*a8c0*/  IMAD.MOV.U32 R24, RZ, RZ, RZ ;  /* 0x000000ffff187224 */ /* 0x000fe400078e00ff */
[----:B------:R-:W-:Y:S02]  /*a8d0*/  IMAD.MOV.U32 R4, RZ, RZ, R13 ;  /* 0x000000ffff047224 */ /* 0x000fe400078e000d */
[----:B------:R-:W-:Y:S02]  /*a8e0*/  IMAD.MOV.U32 R5, RZ, RZ, R0 ;  /* 0x000000ffff057224 */ /* 0x000fe400078e0000 */
[----:B------:R-:W-:-:S07]  /*a8f0*/  IMAD.MOV.U32 R7, RZ, RZ, R3 ;  /* 0x000000ffff077224 */ /* 0x000fce00078e0003 */
.L_x_302:
[----:B------:R-:W0:Y:S01]  /*a900*/  S2R R15, SR_CgaCtaId ;  /* 0x00000000000f7919 */ /* 0x000e220000008800 */
[----:B------:R-:W-:Y:S02]  /*a910*/  MOV R14, 0x400 ;  /* 0x00000400000e7802 */ /* 0x000fe40000000f00 */
[----:B------:R-:W-:Y:S02]  /*a920*/  LOP3.LUT P1, RZ, R18, 0x7f, RZ, 0xc0, !PT ;  /* 0x0000007f12ff7812 */ /* 0x000fe4000782c0ff */
[----:B0-----:R-:W-:Y:S02]  /*a930*/  LEA R22, R15, R14, 0x18 ;  /* 0x0000000e0f167211 */ /* 0x001fe400078ec0ff */
[----:B------:R-:W-:-:S09]  /*a940*/  SHF.L.U32 R14, R5, 0x1f, RZ ;  /* 0x0000001f050e7819 */ /* 0x000fd200000006ff */
[----:B------:R-:W0:Y:S01]  /*a950*/  @!P1 LDC R15, c[0x0][0x500] ;  /* 0x00014000ff0f9b82 */ /* 0x000e220000000800 */
[----:B------:R-:W-:-:S04]  /*a960*/  IMAD R23, R7, 0x8, R22 ;  /* 0x0000000807177824 */ /* 0x000fc800078e0216 */
[----:B------:R-:W1:Y:S02]  /*a970*/  SYNCS.PHASECHK.TRANS64.TRYWAIT P0, [R23+URZ+0x18], R14 ;  /* 0x0000180e170075a7 */ /* 0x000e64000800017f */
[----:B-1----:R-:W-:Y:S05]  /*a980*/  @!P0 BRA `(.L_x_300) ;  /* 0x0000000c00508947 */ /* 0x002fea0003800000 */
.L_x_318:
[----:B-1----:R-:W-:Y:S01]  /*a990*/  PRMT R14, R8, 0x9910, RZ ;  /* 0x00009910080e7816 */ /* 0x002fe200000000ff */
[----:B0-----:R0:W-:Y:S03]  /*a9a0*/  @!P1 SYNCS.ARRIVE.TRANS64 RZ, [R23+URZ], R15 ;  /* 0x0000000f17ff99a7 */ /* 0x0011e6000800003f */
[----:B------:R-:W-:-:S13]  /*a9b0*/  ISETP.NE.AND P0, PT, R14, 0x2, PT ;  /* 0x000000020e00780c */ /* 0x000fda0003f05270 */
[----:B0-----:R-:W-:Y:S05]  /*a9c0*/  @P0 BRA `(.L_x_301) ;  /* 0x0000000000040947 */ /* 0x001fea0003800000 */
[----:B------:R-:W-:Y:S01]  /*a9d0*/  BPT.TRAP 0x1 ;  /* 0x000000040000795c */ /* 0x000fe20000300000 */
.L_x_301:
[----:B------:R-:W-:Y:S01]  /*a9e0*/  IMAD.SHL.U32 R14, R7, 0x2000, RZ ;  /* 0x00002000070e7824 */ /* 0x000fe200078e00ff */
[----:B------:R-:W-:Y:S01]  /*a9f0*/  R2UR UR9, R23 ;  /* 0x00000000170972ca */ /* 0x000fe200000e0000 */
[----:B------:R-:W-:Y:S01]  /*aa00*/  VIADD R4, R4, 0xffffffff ;  /* 0xffffffff04047836 */ /* 0x000fe20000000000 */
[----:B------:R-:W-:Y:S01]  /*aa10*/  R2UR UR11, R20 ;  /* 0x00000000140b72ca */ /* 0x000fe200000e0000 */
[----:B------:R-:W-:Y:S01]  /*aa20*/  UIADD3 UR4, UP0, UR22, 0xf0, URZ ;  /* 0x000000f016047890 */ /* 0x000fe2000ff1e03f */
[----:B------:R-:W-:Y:S01]  /*aa30*/  LOP3.LUT R15, R14, 0x1000, R9, 0xf8, !PT ;  /* 0x000010000e0f7812 */ /* 0x000fe200078ef809 */
[----:B------:R-:W-:Y:S01]  /*aa40*/  UIADD3 UR24, UP1, UR22, 0x1f0, URZ ;  /* 0x000001f016187890 */ /* 0x000fe2000ff3e03f */
[----:B------:R-:W-:Y:S01]  /*aa50*/  IADD3 R14, R22, 0x100, R14 ;  /* 0x00000100160e7810 */ /* 0x000fe20007ffe00e */
[----:B------:R-:W-:Y:S01]  /*aa60*/  UIADD3.X UR5, URZ, UR23, URZ, UP0, !UPT ;  /* 0x000000173f057290 */ /* 0x000fe200087fe43f */
[----:B------:R-:W-:Y:S01]  /*aa70*/  R2UR UR10, R24 ;  /* 0x00000000180a72ca */ /* 0x000fe200000e0000 */
[----:B------:R-:W-:Y:S01]  /*aa80*/  IMAD R15, R15, 0x2, R22 ;  /* 0x000000020f0f7824 */ /* 0x000fe200078e0216 */
[----:B------:R-:W-:Y:S01]  /*aa90*/  R2UR UR14, R14 ;  /* 0x000000000e0e72ca */ /* 0x000fe200000e0000 */
[----:B------:R-:W-:Y:S01]  /*aaa0*/  VIADD R7, R7, 0x1 ;  /* 0x0000000107077836 */ /* 0x000fe20000000000 */
[----:B------:R-:W-:Y:S01]  /*aab0*/  R2UR UR12, R6 ;  /* 0x00000000060c72ca */ /* 0x000fe200000e0000 */
[----:B------:R-:W-:Y:S01]  /*aac0*/  UIADD3.X UR25, URZ, UR23, URZ, UP1, !UPT ;  /* 0x000000173f197290 */ /* 0x000fe20008ffe43f */
[----:B------:R-:W-:Y:S01]  /*aad0*/  R2UR UR8, R15 ;  /* 0x000000000f0872ca */ /* 0x000fe200000e0000 */
[----:B------:R-:W-:Y:S01]  /*aae0*/  UMOV UR6, 0x0 ;  /* 0x0000000000067882 */ /* 0x000fe20000000000 */
[----:B------:R-:W-:Y:S01]  /*aaf0*/  R2UR UR19, R21 ;  /* 0x00000000151372ca */ /* 0x000fe200000e0000 */
[----:B------:R-:W-:Y:S01]  /*ab00*/  UMOV UR7, 0x10000000 ;  /* 0x1000000000077882 */ /* 0x000fe20000000000 */
[----:B------:R-:W-:Y:S01]  /*ab10*/  ISETP.GT.AND P1, PT, R4, 0x1, PT ;  /* 0x000000010400780c */ /* 0x000fe20003f24270 */
[----:B------:R-:W-:Y:S01]  /*ab20*/  UMOV UR26, 0x30000 ;  /* 0x00030000001a7882 */ /* 0x000fe20000000000 */
[----:B------:R-:W-:Y:S01]  /*ab30*/  ISETP.NE.AND P0, PT, R7, 0x3, PT ;  /* 0x000000030700780c */ /* 0x000fe20003f05270 */
[----:B------:R-:W-:-:S03]  /*ab40*/  VIADD R24, R24, 0x20 ;  /* 0x0000002018187836 */ /* 0x000fc60000000000 */
[----:B------:R-:W-:Y:S02]  /*ab50*/  SEL R14, RZ, 0x1, P0 ;  /* 0x00000001ff0e7807 */ /* 0x000fe40000000000 */
[----:B------:R-:W-:Y:S01]  /*ab60*/  SEL R7, R7, RZ, P0 ;  /* 0x000000ff07077207 */ /* 0x000fe20000000000 */
[----:B------:R-:W-:Y:S01]  /*ab70*/  UIADD3 UR15, UR8, 0x6100, URZ ;  /* 0x00006100080f7890 */ /* 0x000fe2000fffe03f */
[----:B------:R-:W-:Y:S02]  /*ab80*/  LOP3.LUT R5, R5, R14, RZ, 0x3c, !PT ;  /* 0x0000000e05057212 */ /* 0x000fe400078e3cff */
[----:B------:R-:W-:Y:S02]  /*ab90*/  UMOV UR8, UR14 ;  /* 0x0000000e00087c82 */ /* 0x000fe40008000000 */
[----:B------:R0:W-:Y:S02]  /*aba0*/  UTMALDG.3D [UR8], [UR4], desc[UR6] ;  /* 0x00000608040075b4 */ /* 0x0001e40008011000 */
[----:B0-----:R-:W-:Y:S01]  /*abb0*/  UMOV UR8, UR15 ;  /* 0x0000000f00087c82 */ /* 0x001fe20008000000 */
[----:B------:R-:W-:-:S02]  /*abc0*/  UMOV UR11, UR19 ;  /* 0x00000013000b7c82 */ /* 0x000fc40008000000 */
[----:B------:R0:W-:Y:S02]  /*abd0*/  UTMALDG.3D.MULTICAST [UR8], [UR24], UR26, desc[UR6] ;  /* 0x00000608180073b4 */ /* 0x0001e4000801181a */
[----:B0-----:R-:W-:Y:S05]  /*abe0*/  @P1 BRA `(.L_x_302) ;  /* 0xfffffffc00441947 */ /* 0x001fea000383ffff */
.L_x_299:
[----:B------:R-:W-:Y:S05]  /*abf0*/  BSYNC B1 ;  /* 0x0000000000017941 */ /* 0x000fea0003800000 */
.L_x_298:
[----:B------:R-:W-:Y:S01]  /*ac00*/  LOP3.LUT P1, RZ, R11, 0xff, RZ, 0xc0, !PT ;  /* 0x000000ff0bff7812 */ /* 0x000fe2000782c0ff */
[C---:B------:R-:W-:Y:S01]  /*ac10*/  IMAD.IADD R6, R10.reuse, 0x1, R3 ;  /* 0x000000010a067824 */ /* 0x040fe200078e0203 */
[----:B------:R-:W-:Y:S01]  /*ac20*/  ULDC.64 UR4, c[0x0][0x650] ;  /* 0x0001940000047ab9 */ /* 0x000fe20000000a00 */
[----:B------:R-:W-:Y:S01]  /*ac30*/  ISETP.GE.U32.AND P2, PT, R10, 0x3, PT ;  /* 0x000000030a00780c */ /* 0x000fe20003f46070 */
[----:B------:R-:W-:Y:S01]  /*ac40*/  BSSY B1, `(.L_x_303) ;  /* 0x000006c000017945 */ /* 0x000fe20003800000 */
[----:B------:R-:W-:Y:S01]  /*ac50*/  IMAD.MOV.U32 R20, RZ, RZ, -0x1 ;  /* 0xffffffffff147424 */ /* 0x000fe200078e00ff */
[----:B------:R-:W-:Y:S01]  /*ac60*/  ISETP.GT.U32.AND P0, PT, R6, 0x2, PT ;  /* 0x000000020600780c */ /* 0x000fe20003f04070 */
[----:B------:R-:W-:Y:S01]  /*ac70*/  IMAD.MOV.U32 R21, RZ, RZ, -0x1 ;  /* 0xffffffffff157424 */ /* 0x000fe200078e00ff */
[----:B------:R-:W-:Y:S02]  /*ac80*/  PRMT R11, RZ, 0x7610, R11 ;  /* 0x00007610ff0b7816 */ /* 0x000fe4000000000b */
[----:B------:R-:W-:-:S03]  /*ac90*/  ISETP.LT.U32.AND P0, PT, R10, 0x3, P0 ;  /* 0x000000030a00780c */ /* 0x000fc60000701070 */
[----:B------:R-:W0:Y:S01]  /*aca0*/  @P1 S2R R5, SR_CgaCtaId ;  /* 0x0000000000051919 */ /* 0x000e220000008800 */
[----:B------:R-:W-:-:S04]  /*acb0*/  @P1 MOV R4, 0x400 ;  /* 0x0000040000041802 */ /* 0x000fc80000000f00 */
[----:B0-----:R-:W-:Y:S01]  /*acc0*/  @P1 LEA R3, R5, R4, 0x18 ;  /* 0x0000000405031211 */ /* 0x001fe200078ec0ff */
[----:B------:R-:W-:-:S03]  /*acd0*/  IMAD.WIDE.U32 R4, R6, -0x55555555, RZ ;  /* 0xaaaaaaab06047825 */ /* 0x000fc600078e00ff */
[----:B------:R0:W-:Y:S01]  /*ace0*/  @P1 SYNCS.ARRIVE.TRANS64.A1T0 RZ, [R3+URZ+0x48], RZ ;  /* 0x000048ff03ff19a7 */ /* 0x0001e2000810003f */
[----:B------:R-:W-:Y:S02]  /*acf0*/  IADD3 R16, P1, R16, UR20, RZ ;  /* 0x0000001410107c10 */ /* 0x000fe4000ff3e0ff */
[----:B------:R-:W-:Y:S02]  /*ad00*/  SHF.R.U32.HI R5, RZ, 0x1, R5 ;  /* 0x00000001ff057819 */ /* 0x000fe40000011605 */
[----:B------:R-:W-:Y:S02]  /*ad10*/  IADD3.X R17, R17, UR13, RZ, P1, !PT ;  /* 0x0000000d11117c10 */ /* 0x000fe40008ffe4ff */
[----:B------:R-:W-:Y:S02]  /*ad20*/  PRMT R4, RZ, 0x7610, R4 ;  /* 0x00007610ff047816 */ /* 0x000fe40000000004 */
[----:B0-----:R-:W-:Y:S02]  /*ad30*/  SEL R3, RZ, 0x1, !P0 ;  /* 0x00000001ff037807 */ /* 0x001fe40004000000 */
[----:B------:R-:W-:-:S02]  /*ad40*/  ISETP.GE.U32.AND P0, PT, R16, UR4, PT ;  /* 0x0000000410007c0c */ /* 0x000fc4000bf06070 */
[----:B------:R-:W-:Y:S01]  /*ad50*/  LOP3.LUT R0, R0, R3, RZ, 0x3c, !PT ;  /* 0x0000000300007212 */ /* 0x000fe200078e3cff */
[----:B------:R-:W-:Y:S01]  /*ad60*/  IMAD R3, R5, -0x3, R6 ;  /* 0xfffffffd05037824 */ /* 0x000fe200078e0206 */
[----:B------:R-:W-:Y:S01]  /*ad70*/  ISETP.GE.U32.AND.EX P0, PT, R17, UR5, PT, P0 ;  /* 0x0000000511007c0c */ /* 0x000fe2000bf06100 */
[----:B------:R-:W-:Y:S01]  /*ad80*/  IMAD.MOV.U32 R6, RZ, RZ, -0x1 ;  /* 0xffffffffff067424 */ /* 0x000fe200078e00ff */
[----:B------:R-:W-:-:S11]  /*ad90*/  @P2 LOP3.LUT R0, R0, 0x1, R5, 0x78, !PT ;  /* 0x0000000100002812 */ /* 0x000fd600078e7805 */
[----:B------:R-:W-:Y:S05]  /*ada0*/  @P0 BRA `(.L_x_304) ;  /* 0x0000000400540947 */ /* 0x000fea0003800000 */
[----:B------:R-:W0:Y:S01]  /*adb0*/  S2R R15, SR_CTAID.X ;  /* 0x00000000000f7919 */ /* 0x000e220000002500 */
[----:B------:R-:W-:Y:S01]  /*adc0*/  ULDC.64 UR4, c[0x0][0x628] ;  /* 0x00018a0000047ab9 */ /* 0x000fe20000000a00 */
[----:B------:R-:W-:Y:S01]  /*add0*/  ULDC UR7, c[0x0][0x630] ;  /* 0x00018c0000077ab9 */ /* 0x000fe20000000800 */
[----:B------:R-:W-:Y:S01]  /*ade0*/  ISETP.NE.U32.AND P0, PT, RZ, UR4, PT ;  /* 0x00000004ff007c0c */ /* 0x000fe2000bf05070 */
[----:B------:R-:W1:Y:S01]  /*adf0*/  S2R R20, SR_CTAID.Y ;  /* 0x0000000000147919 */ /* 0x000e620000002600 */
[----:B------:R-:W-:Y:S01]  /*ae00*/  ULDC UR8, c[0x0][0x150] ;  /* 0x0000540000087ab9 */ /* 0x000fe20000000800 */
[----:B------:R-:W-:Y:S01]  /*ae10*/  IMAD.MOV.U32 R4, RZ, RZ, R16 ;  /* 0x000000ffff047224 */ /* 0x000fe200078e0010 */
[----:B------:R-:W-:Y:S01]  /*ae20*/  ISETP.NE.AND.EX P0, PT, RZ, UR5, PT, P0 ;  /* 0x00000005ff007c0c */ /* 0x000fe2000bf05300 */
[----:B------:R-:W-:Y:S01]  /*ae30*/  IMAD.MOV.U32 R5, RZ, RZ, R17 ;  /* 0x000000ffff057224 */ /* 0x000fe200078e0011 */
[----:B0-----:R-:W-:-:S11]  /*ae40*/  I2FP.F32.U32 R22, R15 ;  /* 0x0000000f00167245 */ /* 0x001fd60000201000 */
[----:B------:R-:W-:Y:S05]  /*ae50*/  @!P0 BRA `(.L_x_305) ;  /* 0x0000000000288947 */ /* 0x000fea0003800000 */
[----:B------:R-:W-:Y:S02]  /*ae60*/  ULDC UR6, c[0x0][0x634] ;  /* 0x00018d0000067ab9 */ /* 0x000fe40000000800 */
[----:B------:R-:W-:-:S05]  /*ae70*/  IADD3 R5, P0, R16, UR6, RZ ;  /* 0x0000000610057c10 */ /* 0x000fca000ff1e0ff */
[----:B------:R-:W-:-:S04]  /*ae80*/  IMAD.X R21, RZ, RZ, R17, P0 ;  /* 0x000000ffff157224 */ /* 0x000fc800000e0611 */
[----:B------:R-:W-:-:S04]  /*ae90*/  IMAD.WIDE.U32 R6, R21, UR4, RZ ;  /* 0x0000000415067c25 */ /* 0x000fc8000f8e00ff */
[----:B------:R-:W-:-:S04]  /*aea0*/  IMAD.WIDE.U32 R6, P0, R5, UR5, R6 ;  /* 0x0000000505067c25 */ /* 0x000fc8000f800006 */
[----:B------:R-:W-:-:S04]  /*aeb0*/  IMAD.WIDE.U32 R4, R5, UR4, RZ ;  /* 0x0000000405047c25 */ /* 0x000fc8000f8e00ff */
[----:B------:R-:W-:Y:S01]  /*aec0*/  IMAD.MOV.U32 R4, RZ, RZ, R7 ;  /* 0x000000ffff047224 */ /* 0x000fe200078e0007 */
[----:B------:R-:W-:Y:S01]  /*aed0*/  IADD3 RZ, P1, R5, R6, RZ ;  /* 0x0000000605ff7210 */ /* 0x000fe20007f3e0ff */
[----:B------:R-:W-:-:S04]  /*aee0*/  IMAD.X R5, RZ, RZ, RZ, P0 ;  /* 0x000000ffff057224 */ /* 0x000fc800000e06ff */
[----:B------:R-:W-:-:S08]  /*aef0*/  IMAD.WIDE.U32.X R4, R21, UR5, R4, P1 ;  /* 0x0000000515047c25 */ /* 0x000fd000088e0404 */
.L_x_305:
[--C-:B------:R-:W-:Y:S01]  /*af00*/  SHF.R.U64 R14, R4, UR7, R5.reuse ;  /* 0x00000007040e7c19 */ /* 0x100fe20008001205 */
[----:B------:R-:W-:Y:S01]  /*af10*/  FMUL R22, R22, UR8 ;  /* 0x0000000816167c20 */ /* 0x000fe20008400000 */
[----:B------:R-:W-:Y:S01]  /*af20*/  SHF.R.U32.HI R4, RZ, UR7, R5 ;  /* 0x00000007ff047c19 */ /* 0x000fe20008011605 */
[----:B------:R-:W0:Y:S01]  /*af30*/  LDC R6, c[0x0][0x144] ;  /* 0x00005100ff067b82 */ /* 0x000e220000000800 */
[----:B------:R-:W-:Y:S01]  /*af40*/  IADD3 R5, P0, RZ, -R14, RZ ;  /* 0x8000000eff057210 */ /* 0x000fe20007f1e0ff */
[----:B------:R-:W-:Y:S01]  /*af50*/  ULDC UR6, c[0x0][0x154] ;  /* 0x0000550000067ab9 */ /* 0x000fe20000000800 */
[----:B-1----:R-:W-:Y:S01]  /*af60*/  I2FP.F32.U32 R7, R20 ;  /* 0x0000001400077245 */ /* 0x002fe20000201000 */
[----:B------:R-:W1:Y:S01]  /*af70*/  F2I.U32.TRUNC.NTZ R22, R22 ;  /* 0x0000001600167305 */ /* 0x000e62000020f000 */
[----:B------:R-:W-:Y:S01]  /*af80*/  ULDC.64 UR4, c[0x0][0x620] ;  /* 0x0001880000047ab9 */ /* 0x000fe20000000a00 */
[----:B------:R-:W-:Y:S01]  /*af90*/  IMAD.X R4, RZ, RZ, ~R4, P0 ;  /* 0x000000ffff047224 */ /* 0x000fe200000e0e04 */
[----:B------:R-:W-:Y:S01]  /*afa0*/  ISETP.NE.AND P2, PT, R2, 0x1, PT ;  /* 0x000000010200780c */ /* 0x000fe20003f45270 */
[----:B------:R-:W-:Y:S01]  /*afb0*/  FMUL R23, R7, UR6 ;  /* 0x0000000607177c20 */ /* 0x000fe20008400000 */
[----:B------:R-:W2:Y:S01]  /*afc0*/  LDC R25, c[0x0][0x148] ;  /* 0x00005200ff197b82 */ /* 0x000ea20000000800 */
[----:B------:R-:W-:Y:S01]  /*afd0*/  IMAD R4, R4, UR4, RZ ;  /* 0x0000000404047c24 */ /* 0x000fe2000f8e02ff */
[----:B------:R-:W-:-:S02]  /*afe0*/  ULDC.64 UR6, c[0x0][0x640] ;  /* 0x0001900000067ab9 */ /* 0x000fc40000000a00 */
[----:B------:R-:W-:Y:S01]  /*aff0*/  ISETP.NE.U32.AND P0, PT, RZ, UR6, PT ;  /* 0x00000006ff007c0c */ /* 0x000fe2000bf05070 */
[----:B------:R-:W3:Y:S01]  /*b000*/  F2I.U32.TRUNC.NTZ R23, R23 ;  /* 0x0000001700177305 */ /* 0x000ee2000020f000 */
[C---:B------:R-:W-:Y:S02]  /*b010*/  IMAD R7, R5.reuse, UR5, R4 ;  /* 0x0000000505077c24 */ /* 0x040fe4000f8e0204 */
[----:B------:R-:W-:Y:S01]  /*b020*/  IMAD.WIDE.U32 R4, R5, UR4, R16 ;  /* 0x0000000405047c25 */ /* 0x000fe2000f8e0010 */
[----:B------:R-:W-:Y:S01]  /*b030*/  ULDC UR4, c[0x0][0x618] ;  /* 0x0001860000047ab9 */ /* 0x000fe20000000800 */
[----:B------:R-:W-:Y:S02]  /*b040*/  ISETP.NE.AND.EX P0, PT, RZ, UR7, PT, P0 ;  /* 0x00000007ff007c0c */ /* 0x000fe4000bf05300 */
[----:B------:R-:W-:Y:S02]  /*b050*/  IMAD.IADD R5, R5, 0x1, R7 ;  /* 0x0000000105057824 */ /* 0x000fe400078e0207 */
[----:B-1----:R-:W-:-:S03]  /*b060*/  IMAD.MOV R22, RZ, RZ, -R22 ;  /* 0x000000ffff167224 */ /* 0x002fc600078e0a16 */
[----:B------:R-:W-:Y:S01]  /*b070*/  SHF.R.U64 R21, R4, UR4, R5 ;  /* 0x0000000404157c19 */ /* 0x000fe20008001205 */
[----:B0-----:R-:W-:Y:S01]  /*b080*/  IMAD R15, R6, R22, R15 ;  /* 0x00000016060f7224 */ /* 0x001fe200078e020f */
[----:B------:R-:W-:Y:S01]  /*b090*/  SHF.R.U32.HI R4, RZ, UR4, R5 ;  /* 0x00000004ff047c19 */ /* 0x000fe20008011605 */
[----:B------:R-:W-:Y:S01]  /*b0a0*/  ULDC UR4, c[0x0][0x608] ;  /* 0x0001820000047ab9 */ /* 0x000fe20000000800 */
[----:B---3--:R-:W-:Y:S02]  /*b0b0*/  IMAD.MOV R6, RZ, RZ, -R23 ;  /* 0x000000ffff067224 */ /* 0x008fe400078e0a17 */
[--C-:B------:R-:W-:Y:S02]  /*b0c0*/  SHF.R.U64 R22, R21, UR4, R4.reuse ;  /* 0x0000000415167c19 */ /* 0x100fe40008001204 */
[----:B------:R-:W-:Y:S01]  /*b0d0*/  SHF.R.U32.HI R5, RZ, UR4, R4 ;  /* 0x00000004ff057c19 */ /* 0x000fe20008011604 */
[----:B------:R-:W-:Y:S01]  /*b0e0*/  ULDC UR4, c[0x0][0x658] ;  /* 0x0001960000047ab9 */ /* 0x000fe20000000800 */
[----:B--2---:R-:W-:-:S02]  /*b0f0*/  @P2 IMAD R15, R25, R6, R20 ;  /* 0x00000006190f2224 */ /* 0x004fc400078e0214 */
[--C-:B------:R-:W-:Y:S02]  /*b100*/  SHF.R.U64 R20, R22, UR4, R5.reuse ;  /* 0x0000000416147c19 */ /* 0x100fe40008001205 */
[----:B------:R-:W-:-:S03]  /*b110*/  SHF.R.U32.HI R23, RZ, UR4, R5 ;  /* 0x00000004ff177c19 */ /* 0x000fc60008011605 */
[----:B------:R-:W-:Y:S02]  /*b120*/  IMAD.MOV.U32 R6, RZ, RZ, R20 ;  /* 0x000000ffff067224 */ /* 0x000fe400078e0014 */
[----:B------:R-:W-:Y:S01]  /*b130*/  IMAD.MOV.U32 R5, RZ, RZ, R23 ;  /* 0x000000ffff057224 */ /* 0x000fe200078e0017 */
[----:B------:R-:W-:Y:S06]  /*b140*/  @!P0 BRA `(.L_x_306) ;  /* 0x00000000002c8947 */ /* 0x000fec0003800000 */
        /* <DEDUP_REMOVED lines=9> */
[----:B------:R-:W-:-:S04]  /*b1e0*/  IMAD.WIDE.U32.X R4, R23, UR7, R4, P1 ;  /* 0x0000000717047c25 */ /* 0x000fc800088e0404 */
[----:B------:R-:W-:-:S07]  /*b1f0*/  IMAD.MOV.U32 R6, RZ, RZ, R4 ;  /* 0x000000ffff067224 */ /* 0x000fce00078e0004 */
.L_x_306:
[----:B------:R-:W-:Y:S01]  /*b200*/  ULDC UR4, c[0x0][0x648] ;  /* 0x0001920000047ab9 */ /* 0x000fe20000000800 */
[----:B------:R-:W-:Y:S01]  /*b210*/  LOP3.LUT R4, R22, UR17, RZ, 0xc0, !PT ;  /* 0x0000001116047c12 */ /* 0x000fe2000f8ec0ff */
[----:B------:R-:W-:Y:S01]  /*b220*/  ULDC UR5, c[0x0][0x610] ;  /* 0x0001840000057ab9 */ /* 0x000fe20000000800 */
[----:B------:R-:W-:Y:S01]  /*b230*/  SHF.R.U64 R5, R6, UR4, R5 ;  /* 0x0000000406057c19 */ /* 0x000fe20008001205 */
[----:B------:R-:W-:Y:S01]  /*b240*/  ULDC UR4, c[0x0][0x638] ;  /* 0x00018e0000047ab9 */ /* 0x000fe20000000800 */
[----:B------:R-:W-:Y:S01]  /*b250*/  LOP3.LUT R21, R21, UR16, RZ, 0xc0, !PT ;  /* 0x0000001015157c12 */ /* 0x000fe2000f8ec0ff */
[----:B------:R-:W-:Y:S02]  /*b260*/  IMAD.MOV.U32 R6, RZ, RZ, R14 ;  /* 0x000000ffff067224 */ /* 0x000fe400078e000e */
[----:B------:R-:W-:Y:S02]  /*b270*/  IMAD.MOV R7, RZ, RZ, -R5 ;  /* 0x000000ffff077224 */ /* 0x000fe400078e0a05 */
[----:B------:R-:W-:-:S02]  /*b280*/  IMAD R4, R5, UR18, R4 ;  /* 0x0000001205047c24 */ /* 0x000fc4000f8e0204 */
[----:B------:R-:W-:Y:S01]  /*b290*/  IMAD R20, R7, UR4, R20 ;  /* 0x0000000407147c24 */ /* 0x000fe2000f8e0214 */
[----:B------:R-:W-:Y:S01]  /*b2a0*/  ULDC UR4, c[0x0][0x600] ;  /* 0x0001800000047ab9 */ /* 0x000fe20000000800 */
[----:B------:R-:W-:Y:S02]  /*b2b0*/  IMAD R15, R4, UR5, R15 ;  /* 0x00000005040f7c24 */ /* 0x000fe4000f8e020f */
[----:B------:R-:W-:Y:S02]  /*b2c0*/  IMAD R20, R20, UR4, R21 ;  /* 0x0000000414147c24 */ /* 0x000fe4000f8e0215 */
[----:B------:R-:W-:-:S03]  /*b2d0*/  IMAD.MOV.U32 R4, RZ, RZ, 0x1 ;  /* 0x00000001ff047424 */ /* 0x000fc600078e00ff */
[----:B------:R-:W-:Y:S02]  /*b2e0*/  SEL R21, R20, R15, !P2 ;  /* 0x0000000f14157207 */ /* 0x000fe40005000000 */
[----:B------:R-:W-:-:S07]  /*b2f0*/  SEL R20, R15, R20, !P2 ;  /* 0x000000140f147207 */ /* 0x000fce0005000000 */
.L_x_304:
[----:B------:R-:W-:Y:S05]  /*b300*/  BSYNC B1 ;  /* 0x0000000000017941 */ /* 0x000fea0003800000 */
.L_x_303:
[----:B------:R-:W-:-:S13]  /*b310*/  LOP3.LUT P0, RZ, R4, 0xff, RZ, 0xc0, !PT ;  /* 0x000000ff04ff7812 */ /* 0x000fda000780c0ff */
[----:B------:R-:W-:Y:S05]  /*b320*/  @P0 BRA `(.L_x_307) ;  /* 0xfffffff400400947 */ /* 0x000fea000383ffff */
[----:B------:R-:W-:Y:S05]  /*b330*/  BSYNC B0 ;  /* 0x0000000000007941 */ /* 0x000fea0003800000 */
.L_x_296:
[----:B------:R-:W-:-:S03]  /*b340*/  UMOV UR4, 0xffffffff ;  /* 0xffffffff00047882 */ /* 0x000fc60000000000 */
[----:B------:R-:W-:Y:S05]  /*b350*/  BRA.DIV UR4, `(.L_x_308) ;  /* 0x0000000204f07947 */ /* 0x000fea000b800000 */
[----:B------:R-:W-:-:S13]  /*b360*/  ELECT P6, URZ, PT ;  /* 0x00000000003f782f */ /* 0x000fda00038c0000 */
.L_x_321:
[----:B------:R-:W-:Y:S04]  /*b370*/  BSSY B0, `(.L_x_309) ;  /* 0x0000022000007945 */ /* 0x000fe80003800000 */
[----:B------:R-:W-:Y:S05]  /*b380*/  @!P6 BRA `(.L_x_310) ;  /* 0x000000000080e947 */ /* 0x000fea0003800000 */
[----:B------:R-:W-:-:S04]  /*b390*/  LOP3.LUT R19, R19, 0x2, RZ, 0xfc, !PT ;  /* 0x0000000213137812 */ /* 0x000fc800078efcff */
[----:B------:R-:W-:-:S13]  /*b3a0*/  ISETP.NE.AND P0, PT, R19, 0x3, PT ;  /* 0x000000031300780c */ /* 0x000fda0003f05270 */
[----:B------:R-:W-:Y:S05]  /*b3b0*/  @!P0 BRA `(.L_x_311) ;  /* 0x0000000000048947 */ /* 0x000fea0003800000 */
[----:B------:R-:W-:Y:S01]  /*b3c0*/  BPT.TRAP 0x1 ;  /* 0x000000040000795c */ /* 0x000fe20000300000 */
.L_x_311:
[----:B------:R-:W0:Y:S01]  /*b3d0*/  S2R R5, SR_CgaCtaId ;  /* 0x0000000000057919 */ /* 0x000e220000008800 */
[----:B------:R-:W-:Y:S02]  /*b3e0*/  MOV R2, 0x400 ;  /* 0x0000040000027802 */ /* 0x000fe40000000f00 */
[----:B------:R-:W-:Y:S02]  /*b3f0*/  SHF.L.U32 R4, R0, 0x1f, RZ ;  /* 0x0000001f00047819 */ /* 0x000fe400000006ff */
[----:B0-----:R-:W-:-:S05]  /*b400*/  LEA R2, R5, R2, 0x18 ;  /* 0x0000000205027211 */ /* 0x001fca00078ec0ff */
[----:B------:R-:W-:-:S04]  /*b410*/  VIADD R2, R2, 0x18 ;  /* 0x0000001802027836 */ /* 0x000fc80000000000 */
[C---:B------:R-:W-:Y:S02]  /*b420*/  IMAD R7, R3.reuse, 0x8, R2 ;  /* 0x0000000803077824 */ /* 0x040fe400078e0202 */
[----:B------:R-:W-:Y:S02]  /*b430*/  VIADD R3, R3, 0x1 ;  /* 0x0000000103037836 */ /* 0x000fe40000000000 */
[----:B------:R-:W0:Y:S03]  /*b440*/  SYNCS.PHASECHK.TRANS64.TRYWAIT P0, [R7+URZ], R4 ;  /* 0x00000004070075a7 */ /* 0x000e26000800017f */
[----:B------:R-:W-:-:S04]  /*b450*/  ISETP.NE.AND P1, PT, R3, 0x3, PT ;  /* 0x000000030300780c */ /* 0x000fc80003f25270 */
[----:B------:R-:W-:Y:S02]  /*b460*/  SEL R5, RZ, 0x1, P1 ;  /* 0x00000001ff057807 */ /* 0x000fe40000800000 */
[----:B------:R-:W-:Y:S02]  /*b470*/  SEL R3, R3, RZ, P1 ;  /* 0x000000ff03037207 */ /* 0x000fe40000800000 */
[----:B------:R-:W-:-:S03]  /*b480*/  LOP3.LUT R9, R0, R5, RZ, 0x3c, !PT ;  /* 0x0000000500097212 */ /* 0x000fc600078e3cff */
[----:B------:R-:W-:Y:S01]  /*b490*/  IMAD R6, R3, 0x8, R2 ;  /* 0x0000000803067824 */ /* 0x000fe200078e0202 */
[----:B------:R-:W-:Y:S01]  /*b4a0*/  SHF.L.U32 R5, R9, 0x1f, RZ ;  /* 0x0000001f09057819 */ /* 0x000fe200000006ff */
[----:B0-----:R-:W-:Y:S06]  /*b4b0*/  @!P0 BRA `(.L_x_312) ;  /* 0x0000000000b88947 */ /* 0x001fec0003800000 */
.L_x_322:
[----:B------:R-:W1:Y:S01]  /*b4c0*/  SYNCS.PHASECHK.TRANS64.TRYWAIT P0, [R6+URZ], R5 ;  /* 0x00000005060075a7 */ /* 0x000e62000800017f */
[----:B------:R-:W-:-:S05]  /*b4d0*/  VIADD R0, R3, 0x1 ;  /* 0x0000000103007836 */ /* 0x000fca0000000000 */
[----:B------:R-:W-:-:S04]  /*b4e0*/  ISETP.NE.AND P1, PT, R0, 0x3, PT ;  /* 0x000000030000780c */ /* 0x000fc80003f25270 */
[----:B0-----:R-:W-:Y:S02]  /*b4f0*/  SEL R4, RZ, 0x1, P1 ;  /* 0x00000001ff047807 */ /* 0x001fe40000800000 */
[----:B------:R-:W-:Y:S02]  /*b500*/  SEL R3, R0, RZ, P1 ;  /* 0x000000ff00037207 */ /* 0x000fe40000800000 */
[----:B------:R-:W-:Y:S01]  /*b510*/  LOP3.LUT R0, R9, R4, RZ, 0x3c, !PT ;  /* 0x0000000409007212 */ /* 0x000fe200078e3cff */
[----:B-1----:R-:W-:Y:S06]  /*b520*/  @!P0 BRA `(.L_x_313) ;  /* 0x0000000000b08947 */ /* 0x002fec0003800000 */
.L_x_323:
[----:B------:R-:W-:Y:S01]  /*b530*/  IMAD R3, R3, 0x8, R2 ;  /* 0x0000000803037824 */ /* 0x000fe200078e0202 */
[----:B------:R-:W-:-:S07]  /*b540*/  SHF.L.U32 R0, R0, 0x1f, RZ ;  /* 0x0000001f00007819 */ /* 0x000fce00000006ff */
.L_x_314:
[----:B-1----:R1:W2:Y:S02]  /*b550*/  SYNCS.PHASECHK.TRANS64.TRYWAIT P0, [R3+URZ], R0 ;  /* 0x00000000030075a7 */ /* 0x0022a4000800017f */
[----:B--2---:R-:W-:Y:S05]  /*b560*/  @!P0 NANOSLEEP.SYNCS 0x989680 ;  /* 0x009896800000895d */ /* 0x004fea0003900000 */
[----:B------:R-:W2:Y:S02]  /*b570*/  @!P0 SYNCS.PHASECHK.TRANS64 P0, [R3+URZ], R0 ;  /* 0x00000000030085a7 */ /* 0x000ea4000800007f */
[----:B--2---:R-:W-:Y:S05]  /*b580*/  @!P0 BRA `(.L_x_314) ;  /* 0xfffffffc00f08947 */ /* 0x004fea000383ffff */
.L_x_310:
[----:B------:R-:W-:Y:S05]  /*b590*/  BSYNC B0 ;  /* 0x0000000000007941 */ /* 0x000fea0003800000 */
.L_x_309:
[----:B------:R-:W-:Y:S05]  /*b5a0*/  EXIT ;  /* 0x000000000000794d */ /* 0x000fea0003800000 */
.L_x_21:
[----:B---3--:R3:W4:Y:S02]  /*b5b0*/  SYNCS.PHASECHK.TRANS64.TRYWAIT P1, [R3+URZ], R0 ;  /* 0x00000000030075a7 */ /* 0x008724000802017f */
[----:B----4-:R-:W-:Y:S05]  /*b5c0*/  @!P1 NANOSLEEP.SYNCS 0x989680 ;  /* 0x009896800000995d */ /* 0x010fea0003900000 */
[----:B------:R-:W4:Y:S02]  /*b5d0*/  @!P1 SYNCS.PHASECHK.TRANS64 P1, [R3+URZ], R0 ;  /* 0x00000000030095a7 */ /* 0x000f24000802007f */
[----:B----4-:R-:W-:Y:S05]  /*b5e0*/  @!P1 BRA `(.L_x_21) ;  /* 0xfffffffc00f09947 */ /* 0x010fea000383ffff */
[----:B------:R-:W-:Y:S05]  /*b5f0*/  BRA `(.L_x_20) ;  /* 0xffffff5c00c07947 */ /* 0x000fea000383ffff */
.L_x_26:
[----:B-1----:R1:W2:Y:S02]  /*b600*/  SYNCS.PHASECHK.TRANS64.TRYWAIT P1, [R5+URZ], R4 ;  /* 0x00000004050075a7 */ /* 0x0022a4000802017f */
[----:B--2---:R-:W-:Y:S05]  /*b610*/  @!P1 NANOSLEEP.SYNCS 0x989680 ;  /* 0x009896800000995d */ /* 0x004fea0003900000 */
[----:B------:R-:W2:Y:S02]  /*b620*/  @!P1 SYNCS.PHASECHK.TRANS64 P1, [R5+URZ], R4 ;  /* 0x00000004050095a7 */ /* 0x000ea4000802007f */
[----:B--2---:R-:W-:Y:S05]  /*b630*/  @!P1 BRA `(.L_x_26) ;  /* 0xfffffffc00f09947 */ /* 0x004fea000383ffff */
[----:B------:R-:W-:Y:S05]  /*b640*/  BRA `(.L_x_25) ;  /* 0xffffff6000747947 */ /* 0x000fea000383ffff */
.L_x_297:
[----:B------:R-:W-:Y:S01]  /*b650*/  BSSY B1, `(.L_x_315) ;  /* 0x0000006000017945 */ /* 0x000fe20003800000 */
[----:B------:R-:W-:-:S07]  /*b660*/  IMAD.MOV.U32 R15, RZ, RZ, -0x1 ;  /* 0xffffffffff0f7424 */ /* 0x000fce00078e00ff */
[----:B------:R-:W-:Y:S05]  /*b670*/  WARPSYNC.COLLECTIVE R15, `(.L_x_316) ;  /* 0x000000000f0c7348 */ /* 0x000fea0003c00000 */
[----:B------:R-:W-:Y:S02]  /*b680*/  ELECT P6, UR62, PT ;  /* 0x00000000003e782f */ /* 0x000fe400038c0000 */
[----:B------:R-:W-:Y:S01]  /*b690*/  MOV R14, UR62 ;  /* 0x0000003e000e7c02 */ /* 0x000fe20008000f00 */
[----:B------:R-:W-:Y:S10]  /*b6a0*/  ENDCOLLECTIVE ;  /* 0x000000000000791b */ /* 0x000ff40003800000 */
.L_x_316:
[----:B------:R-:W-:Y:S05]  /*b6b0*/  BSYNC B1 ;  /* 0x0000000000017941 */ /* 0x000fea0003800000 */
.L_x_315:
[----:B------:R-:W-:Y:S05]  /*b6c0*/  BRA `(.L_x_317) ;  /* 0xfffffff000647947 */ /* 0x000fea000383ffff */
.L_x_300:
[----:B-1----:R1:W2:Y:S02]  /*b6d0*/  SYNCS.PHASECHK.TRANS64.TRYWAIT P0, [R23+URZ+0x18], R14 ;  /* 0x0000180e170075a7 */ /* 0x0022a4000800017f */
[----:B--2---:R-:W-:Y:S05]  /*b6e0*/  @!P0 NANOSLEEP.SYNCS 0x989680 ;  /* 0x009896800000895d */ /* 0x004fea0003900000 */
[----:B------:R-:W2:Y:S02]  /*b6f0*/  @!P0 SYNCS.PHASECHK.TRANS64 P0, [R23+URZ+0x18], R14 ;  /* 0x0000180e170085a7 */ /* 0x000ea4000800007f */
[----:B--2---:R-:W-:Y:S05]  /*b700*/  @!P0 BRA `(.L_x_300) ;  /* 0xfffffffc00f08947 */ /* 0x004fea000383ffff */
[----:B------:R-:W-:Y:S05]  /*b710*/  BRA `(.L_x_318) ;  /* 0xfffffff0009c7947 */ /* 0x000fea000383ffff */
.L_x_308:
[----:B------:R-:W-:Y:S01]  /*b720*/  BSSY B0, `(.L_x_319) ;  /* 0x0000006000007945 */ /* 0x000fe20003800000 */
[----:B------:R-:W-:-:S07]  /*b730*/  IMAD.MOV.U32 R15, RZ, RZ, -0x1 ;  /* 0xffffffffff0f7424 */ /* 0x000fce00078e00ff */
[----:B------:R-:W-:Y:S05]  /*b740*/  WARPSYNC.COLLECTIVE R15, `(.L_x_320) ;  /* 0x000000000f0c7348 */ /* 0x000fea0003c00000 */
[----:B------:R-:W-:Y:S02]  /*b750*/  ELECT P6, UR62, PT ;  /* 0x00000000003e782f */ /* 0x000fe400038c0000 */
[----:B------:R-:W-:Y:S01]  /*b760*/  MOV R14, UR62 ;  /* 0x0000003e000e7c02 */ /* 0x000fe20008000f00 */
[----:B------:R-:W-:Y:S10]  /*b770*/  ENDCOLLECTIVE ;  /* 0x000000000000791b */ /* 0x000ff40003800000 */
.L_x_320:
[----:B------:R-:W-:Y:S05]  /*b780*/  BSYNC B0 ;  /* 0x0000000000007941 */ /* 0x000fea0003800000 */
.L_x_319:
[----:B------:R-:W-:Y:S05]  /*b790*/  BRA `(.L_x_321) ;  /* 0xfffffff800f47947 */ /* 0x000fea000383ffff */
.L_x_312:
[----:B0-----:R0:W1:Y:S02]  /*b7a0*/  SYNCS.PHASECHK.TRANS64.TRYWAIT P0, [R7+URZ], R4 ;  /* 0x00000004070075a7 */ /* 0x001064000800017f */
[----:B-1----:R-:W-:Y:S05]  /*b7b0*/  @!P0 NANOSLEEP.SYNCS 0x989680 ;  /* 0x009896800000895d */ /* 0x002fea0003900000 */
[----:B------:R-:W1:Y:S02]  /*b7c0*/  @!P0 SYNCS.PHASECHK.TRANS64 P0, [R7+URZ], R4 ;  /* 0x00000004070085a7 */ /* 0x000e64000800007f */
[----:B-1----:R-:W-:Y:S05]  /*b7d0*/  @!P0 BRA `(.L_x_312) ;  /* 0xfffffffc00f08947 */ /* 0x002fea000383ffff */
[----:B------:R-:W-:Y:S05]  /*b7e0*/  BRA `(.L_x_322) ;  /* 0xfffffffc00347947 */ /* 0x000fea000383ffff */
.L_x_313:
[----:B0-----:R0:W1:Y:S02]  /*b7f0*/  SYNCS.PHASECHK.TRANS64.TRYWAIT P0, [R6+URZ], R5 ;  /* 0x00000005060075a7 */ /* 0x001064000800017f */
[----:B-1----:R-:W-:Y:S05]  /*b800*/  @!P0 NANOSLEEP.SYNCS 0x989680 ;  /* 0x009896800000895d */ /* 0x002fea0003900000 */
[----:B------:R-:W1:Y:S02]  /*b810*/  @!P0 SYNCS.PHASECHK.TRANS64 P0, [R6+URZ], R5 ;  /* 0x00000005060085a7 */ /* 0x000e64000800007f */
[----:B-1----:R-:W-:Y:S05]  /*b820*/  @!P0 BRA `(.L_x_313) ;  /* 0xfffffffc00f08947 */ /* 0x002fea000383ffff */
[----:B------:R-:W-:Y:S05]  /*b830*/  BRA `(.L_x_323) ;  /* 0xfffffffc003c7947 */ /* 0x000fea000383ffff */
.L_x_324:
[----:B------:R-:W-:-:S00]  /*b840*/  BRA `(.L_x_324) ;  /* 0xfffffffc00fc7947 */ /* 0x000fc0000383ffff */
[----:B------:R-:W-:-:S00]  /*b850*/  NOP ;  /* 0x0000000000007918 */ /* 0x000fc00000000000 */
        /* <DEDUP_REMOVED lines=10> */
.L_x_325:


//--------------------- .nv.global.init           --------------------------
	.section	.nv.global.init,"aw",@progbits
.nv.global.init:
	.type		$str$22,@object
	.size		$str$22,($str$23 - $str$22)
$str$22:
        /*0000*/ 	.byte	0x6b, 0x5f, 0x74, 0x69, 0x6c, 0x65, 0x5f, 0x63, 0x6f, 0x75, 0x6e, 0x74, 0x20, 0x3e, 0x3d, 0x20
        /*0010*/ 	.byte	0x31, 0x00
	.type		$str$23,@object
	.size		$str$23,(__unnamed_1 - $str$23)
$str$23:
        /*0012*/ 	.byte	0x2f, 0x74, 0x6d, 0x70, 0x2f, 0x63, 0x75, 0x74, 0x6c, 0x61, 0x73, 0x73, 0x5f, 0x73, 0x77, 0x65
        /*0022*/ 	.byte	0x65, 0x70, 0x5f, 0x73, 0x72, 0x63, 0x2f, 0x69, 0x6e, 0x63, 0x6c, 0x75, 0x64, 0x65, 0x2f, 0x63
        /*0032*/ 	.byte	0x75, 0x74, 0x6c, 0x61, 0x73, 0x73, 0x2f, 0x67, 0x65, 0x6d, 0x6d, 0x2f, 0x63, 0x6f, 0x6c, 0x6c
        /*0042*/ 	.byte	0x65, 0x63, 0x74, 0x69, 0x76, 0x65, 0x2f, 0x73, 0x6d, 0x39, 0x30, 0x5f, 0x6d, 0x6d, 0x61, 0x5f
        /*0052*/ 	.byte	0x74, 0x6d, 0x61, 0x5f, 0x67, 0x6d, 0x6d, 0x61, 0x5f, 0x73, 0x73, 0x5f, 0x77, 0x61, 0x72, 0x70
        /*0062*/ 	.byte	0x73, 0x70, 0x65, 0x63, 0x69, 0x61, 0x6c, 0x69, 0x7a, 0x65, 0x64, 0x2e, 0x68, 0x70, 0x70, 0x00
	.type		__unnamed_1,@object
	.size		__unnamed_1,(.L_0 - __unnamed_1)
__unnamed_1:
        /*0072*/ 	.byte	0x76, 0x6f, 0x69, 0x64, 0x20, 0x63, 0x75, 0x74, 0x6c, 0x61, 0x73, 0x73, 0x3a, 0x3a, 0x67, 0x65
        /* <DEDUP_REMOVED lines=180> */
        /*0bc2*/ 	.byte	0x74, 0x69, 0x74, 0x79, 0x5d, 0x00
.L_0:


//--------------------- .nv.shared._ZN7cutlass13device_kernelINS_4gemm6kernel13GemmUniversalIN4cute5tupleIJiiiiEEENS1_10collective13CollectiveMmaINS1_34MainloopSm90TmaGmmaWarpSpecializedILi3ENS5_IJNS4_1CILi2EEENSA_ILi1EEESC_EEENS1_35KernelTmaWarpSpecializedCooperativeEEENS5_IJNSA_ILi128EEENSA_ILi256EEENSA_ILi32EEEEEENS_6half_tENS5_IJlSC_lEEESK_SL_NS4_8TiledMMAINS4_8MMA_AtomIJNS4_4SM904GMMA26MMA_64x256x16_F32F16F16_SSILNSP_5MajorE0ELSR_0ELNSP_7ScaleInE1ELSS_1EEEEEENS4_6LayoutISD_NS5_IJSC_NSA_ILi0EEESW_EEEEENS5_IJNS4_10UnderscoreESZ_SZ_EEEEENS4_13SM90_TMA_LOADENS4_14ComposedLayoutINS4_7SwizzleILi2ELi4ELi3EEENS4_18smem_ptr_flag_bitsILi16EEENSV_INS5_IJNSA_ILi8EEESI_EEENS5_IJSI_SC_EEEEEEEvNS4_8identityENS4_23SM90_TMA_LOAD_MULTICASTES1C_vS1D_EENS_8epilogue10collective6detail29Sm90TmaWarpSpecializedAdapterINS1H_15DefaultEpilogueISK_SL_SL_NS1G_6thread17LinearCombinationISK_Li1EffLNS1L_9ScaleType4KindE0ELNS_15FloatRoundStyleE2ESK_EENS1_15EpilogueDefaultEEEEEvvEEEEvNT_6ParamsE --------------------------
	.section	.nv.shared._ZN7cutlass13device_kernelINS_4gemm6kernel13GemmUniversalIN4cute5tupleIJiiiiEEENS1_10collective13CollectiveMmaINS1_34MainloopSm90TmaGmmaWarpSpecializedILi3ENS5_IJNS4_1CILi2EEENSA_ILi1EEESC_EEENS1_35KernelTmaWarpSpecializedCooperativeEEENS5_IJNSA_ILi128EEENSA_ILi256EEENSA_ILi32EEEEEENS_6half_tENS5_IJlSC_lEEESK_SL_NS4_8TiledMMAINS4_8MMA_AtomIJNS4_4SM904GMMA26MMA_64x256x16_F32F16F16_SSILNSP_5MajorE0ELSR_0ELNSP_7ScaleInE1ELSS_1EEEEEENS4_6LayoutISD_NS5_IJSC_NSA_ILi0EEESW_EEEEENS5_IJNS4_10UnderscoreESZ_SZ_EEEEENS4_13SM90_TMA_LOADENS4_14ComposedLayoutINS4_7SwizzleILi2ELi4ELi3EEENS4_18smem_ptr_flag_bitsILi16EEENSV_INS5_IJNSA_ILi8EEESI_EEENS5_IJSI_SC_EEEEEEEvNS4_8identityENS4_23SM90_TMA_LOAD_MULTICASTES1C_vS1D_EENS_8epilogue10collective6detail29Sm90TmaWarpSpecializedAdapterINS1H_15DefaultEpilogueISK_SL_SL_NS1G_6thread17LinearCombinationISK_Li1EffLNS1L_9ScaleType4KindE0ELNS_15FloatRoundStyleE2ESK_EENS1_15EpilogueDefaultEEEEEvvEEEEvNT_6ParamsE,"aw",@nobits
	.sectionflags	@""
	.align	16
	.zero		1024


//--------------------- .nv.shared.reserved.0     --------------------------
	.section	.nv.shared.reserved.0,"aw",@nobits
	.weak		__nv_reservedSMEM_offset_0_alias
	.size		__nv_reservedSMEM_offset_0_alias, 0, 0
	.other		__nv_reservedSMEM_offset_0_alias,@"STO_CUDA_RESERVED_SHARED STV_DEFAULT"
__nv_reservedSMEM_offset_0_alias:
	.zero		0


//--------------------- .nv.global                --------------------------
	.section	.nv.global,"aw",@nobits
.nv.global:
	.type		_ZN39_INTERNAL_f4afc881_4_k_cu_7957cedb_36924cute1_E,@object
	.size		_ZN39_INTERNAL_f4afc881_4_k_cu_7957cedb_36924cute1_E,(_ZN39_INTERNAL_f4afc881_4_k_cu_7957cedb_36924cuda3std3__45__cpo6cbeginE - _ZN39_INTERNAL_f4afc881_4_k_cu_7957cedb_36924cute1_E)
_ZN39_INTERNAL_f4afc881_4_k_cu_7957cedb_36924cute1_E:
	.zero		1
	.type		_ZN39_INTERNAL_f4afc881_4_k_cu_7957cedb_36924cuda3std3__45__cpo6cbeginE,@object
	.size		_ZN39_INTERNAL_f4afc881_4_k_cu_7957cedb_36924cuda3std3__45__cpo6cbeginE,(_ZN39_INTERNAL_f4afc881_4_k_cu_7957cedb_36924cuda3std3__48in_placeE - _ZN39_INTERNAL_f4afc881_4_k_cu_7957cedb_36924cuda3std3__45__cpo6cbeginE)
_ZN39_INTERNAL_f4afc881_4_k_cu_7957cedb_36924cuda3std3__45__cpo6cbeginE:
	.zero		1
	.type		_ZN39_INTERNAL_f4afc881_4_k_cu_7957cedb_36924cuda3std3__48in_placeE,@object
	.size		_ZN39_INTERNAL_f4afc881_4_k_cu_7957cedb_36924cuda3std3__48in_placeE,(_ZN39_INTERNAL_f4afc881_4_k_cu_7957cedb_36924cuda3std6ranges3__45__cpo9iter_moveE - _ZN39_INTERNAL_f4afc881_4_k_cu_7957cedb_36924cuda3std3__48in_placeE)
_ZN39_INTERNAL_f4afc881_4_k_cu_7957cedb_36924cuda3std3__48in_placeE:
	.zero		1
	.type		_ZN39_INTERNAL_f4afc881_4_k_cu_7957cedb_36924cuda3std6ranges3__45__cpo9iter_moveE,@object
	.size		_ZN39_INTERNAL_f4afc881_4_k_cu_7957cedb_36924cuda3std6ranges3__45__cpo9iter_moveE,(_ZN39_INTERNAL_f4afc881_4_k_cu_7957cedb_36924cuda3std3__45__cpo5beginE - _ZN39_INTERNAL_f4afc881_4_k_cu_7957cedb_36924cuda3std6ranges3__45__cpo9iter_moveE)
_ZN39_INTERNAL_f4afc881_4_k_cu_7957cedb_36924cuda3std6ranges3__45__cpo9iter_moveE:
	.zero		1
	.type		_ZN39_INTERNAL_f4afc881_4_k_cu_7957cedb_36924cuda3std3__45__cpo5beginE,@object
	.size		_ZN39_INTERNAL_f4afc881_4_k_cu_7957cedb_36924cuda3std3__45__cpo5beginE,(_ZN39_INTERNAL_f4afc881_4_k_cu_7957cedb_36924cuda3std3__441_GLOBAL__N__f4afc881_4_k_cu_7957cedb_36926ignoreE - _ZN39_INTERNAL_f4afc881_4_k_cu_7957cedb_36924cuda3std3__45__cpo5beginE)
_ZN39_INTERNAL_f4afc881_4_k_cu_7957cedb_36924cuda3std3__45__cpo5beginE:
	.zero		1
	.type		_ZN39_INTERNAL_f4afc881_4_k_cu_7957cedb_36924cuda3std3__441_GLOBAL__N__f4afc881_4_k_cu_7957cedb_36926ignoreE,@object
	.size		_ZN39_INTERNAL_f4afc881_4_k_cu_7957cedb_36924cuda3std3__441_GLOBAL__N__f4afc881_4_k_cu_7957cedb_36926ignoreE,(_ZN39_INTERNAL_f4afc881_4_k_cu_7957cedb_36924cute7productE - _ZN39_INTERNAL_f4afc881_4_k_cu_7957cedb_36924cuda3std3__441_GLOBAL__N__f4afc881_4_k_cu_7957cedb_36926ignoreE)
_ZN39_INTERNAL_f4afc881_4_k_cu_7957cedb_36924cuda3std3__441_GLOBAL__N__f4afc881_4_k_cu_7957cedb_36926ignoreE:
	.zero		1
	.type		_ZN39_INTERNAL_f4afc881_4_k_cu_7957cedb_36924cute7productE,@object
	.size		_ZN39_INTERNAL_f4afc881_4_k_cu_7957cedb_36924cute7productE,(_ZN39_INTERNAL_f4afc881_4_k_cu_7957cedb_36924cuda3std3__45__cpo3endE - _ZN39_INTERNAL_f4afc881_4_k_cu_7957cedb_36924cute7productE)
_ZN39_INTERNAL_f4afc881_4_k_cu_7957cedb_36924cute7productE:
	.zero		1
	.type		_ZN39_INTERNAL_f4afc881_4_k_cu_7957cedb_36924cuda3std3__45__cpo3endE,@object
	.size		_ZN39_INTERNAL_f4afc881_4_k_cu_7957cedb_36924cuda3std3__45__cpo3endE,(_ZN39_INTERNAL_f4afc881_4_k_cu_7957cedb_36924cuda3std3__419piecewise_constructE - _ZN39_INTERNAL_f4afc881_4_k_cu_7957cedb_36924cuda3std3__45__cpo3endE)
_ZN39_INTERNAL_f4afc881_4_k_cu_7957cedb_36924cuda3std3__45__cpo3endE:
	.zero		1
	.type		_ZN39_INTERNAL_f4afc881_4_k_cu_7957cedb_36924cuda3std3__419piecewise_constructE,@object
	.size		_ZN39_INTERNAL_f4afc881_4_k_cu_7957cedb_36924cuda3std3__419piecewise_constructE,(_ZN39_INTERNAL_f4afc881_4_k_cu_7957cedb_36924cuda3std3__45__cpo4cendE - _ZN39_INTERNAL_f4afc881_4_k_cu_7957cedb_36924cuda3std3__419piecewise_constructE)
_ZN39_INTERNAL_f4afc881_4_k_cu_7957cedb_36924cuda3std3__419piecewise_constructE:
	.zero		1
	.type		_ZN39_INTERNAL_f4afc881_4_k_cu_7957cedb_36924cuda3std3__45__cpo4cendE,@object
	.size		_ZN39_INTERNAL_f4afc881_4_k_cu_7957cedb_36924cuda3std3__45__cpo4cendE,(_ZN39_INTERNAL_f4afc881_4_k_cu_7957cedb_36924cuda3std6ranges3__45__cpo4swapE - _ZN39_INTERNAL_f4afc881_4_k_cu_7957cedb_36924cuda3std3__45__cpo4cendE)
_ZN39_INTERNAL_f4afc881_4_k_cu_7957cedb_36924cuda3std3__45__cpo4cendE:
	.zero		1
	.type		_ZN39_INTERNAL_f4afc881_4_k_cu_7957cedb_36924cuda3std6ranges3__45__cpo4swapE,@object
	.size		_ZN39_INTERNAL_f4afc881_4_k_cu_7957cedb_36924cuda3std6ranges3__45__cpo4swapE,(.L_8 - _ZN39_INTERNAL_f4afc881_4_k_cu_7957cedb_36924cuda3std6ranges3__45__cpo4swapE)
_ZN39_INTERNAL_f4afc881_4_k_cu_7957cedb_36924cuda3std6ranges3__45__cpo4swapE:
	.zero		1
.L_8:


//--------------------- .nv.constant0._ZN7cutlass13device_kernelINS_4gemm6kernel13GemmUniversalIN4cute5tupleIJiiiiEEENS1_10collective13CollectiveMmaINS1_34MainloopSm90TmaGmmaWarpSpecializedILi3ENS5_IJNS4_1CILi2EEENSA_ILi1EEESC_EEENS1_35KernelTmaWarpSpecializedCooperativeEEENS5_IJNSA_ILi128EEENSA_ILi256EEENSA_ILi32EEEEEENS_6half_tENS5_IJlSC_lEEESK_SL_NS4_8TiledMMAINS4_8MMA_AtomIJNS4_4SM904GMMA26MMA_64x256x16_F32F16F16_SSILNSP_5MajorE0ELSR_0ELNSP_7ScaleInE1ELSS_1EEEEEENS4_6LayoutISD_NS5_IJSC_NSA_ILi0EEESW_EEEEENS5_IJNS4_10UnderscoreESZ_SZ_EEEEENS4_13SM90_TMA_LOADENS4_14ComposedLayoutINS4_7SwizzleILi2ELi4ELi3EEENS4_18smem_ptr_flag_bitsILi16EEENSV_INS5_IJNSA_ILi8EEESI_EEENS5_IJSI_SC_EEEEEEEvNS4_8identityENS4_23SM90_TMA_LOAD_MULTICASTES1C_vS1D_EENS_8epilogue10collective6detail29Sm90TmaWarpSpecializedAdapterINS1H_15DefaultEpilogueISK_SL_SL_NS1G_6thread17LinearCombinationISK_Li1EffLNS1L_9ScaleType4KindE0ELNS_15FloatRoundStyleE2ESK_EENS1_15EpilogueDefaultEEEEEvvEEEEvNT_6ParamsE --------------------------
	.section	.nv.constant0._ZN7cutlass13device_kernelINS_4gemm6kernel13GemmUniversalIN4cute5tupleIJiiiiEEENS1_10collective13CollectiveMmaINS1_34MainloopSm90TmaGmmaWarpSpecializedILi3ENS5_IJNS4_1CILi2EEENSA_ILi1EEESC_EEENS1_35KernelTmaWarpSpecializedCooperativeEEENS5_IJNSA_ILi128EEENSA_ILi256EEENSA_ILi32EEEEEENS_6half_tENS5_IJlSC_lEEESK_SL_NS4_8TiledMMAINS4_8MMA_AtomIJNS4_4SM904GMMA26MMA_64x256x16_F32F16F16_SSILNSP_5MajorE0ELSR_0ELNSP_7ScaleInE1ELSS_1EEEEEENS4_6LayoutISD_NS5_IJSC_NSA_ILi0EEESW_EEEEENS5_IJNS4_10UnderscoreESZ_SZ_EEEEENS4_13SM90_TMA_LOADENS4_14ComposedLayoutINS4_7SwizzleILi2ELi4ELi3EEENS4_18smem_ptr_flag_bitsILi16EEENSV_INS5_IJNSA_ILi8EEESI_EEENS5_IJSI_SC_EEEEEEEvNS4_8identityENS4_23SM90_TMA_LOAD_MULTICASTES1C_vS1D_EENS_8epilogue10collective6detail29Sm90TmaWarpSpecializedAdapterINS1H_15DefaultEpilogueISK_SL_SL_NS1G_6thread17LinearCombinationISK_Li1EffLNS1L_9ScaleType4KindE0ELNS_15FloatRoundStyleE2ESK_EENS1_15EpilogueDefaultEEEEEvvEEEEvNT_6ParamsE,"a",@progbits
	.sectionflags	@""
	.align	4
.nv.constant0._ZN7cutlass13device_kernelINS_4gemm6kernel13GemmUniversalIN4cute5tupleIJiiiiEEENS1_10collective13CollectiveMmaINS1_34MainloopSm90TmaGmmaWarpSpecializedILi3ENS5_IJNS4_1CILi2EEENSA_ILi1EEESC_EEENS1_35KernelTmaWarpSpecializedCooperativeEEENS5_IJNSA_ILi128EEENSA_ILi256EEENSA_ILi32EEEEEENS_6half_tENS5_IJlSC_lEEESK_SL_NS4_8TiledMMAINS4_8MMA_AtomIJNS4_4SM904GMMA26MMA_64x256x16_F32F16F16_SSILNSP_5MajorE0ELSR_0ELNSP_7ScaleInE1ELSS_1EEEEEENS4_6LayoutISD_NS5_IJSC_NSA_ILi0EEESW_EEEEENS5_IJNS4_10UnderscoreESZ_SZ_EEEEENS4_13SM90_TMA_LOADENS4_14ComposedLayoutINS4_7SwizzleILi2ELi4ELi3EEENS4_18smem_ptr_flag_bitsILi16EEENSV_INS5_IJNSA_ILi8EEESI_EEENS5_IJSI_SC_EEEEEEEvNS4_8identityENS4_23SM90_TMA_LOAD_MULTICASTES1C_vS1D_EENS_8epilogue10collective6detail29Sm90TmaWarpSpecializedAdapterINS1H_15DefaultEpilogueISK_SL_SL_NS1G_6thread17LinearCombinationISK_Li1EffLNS1L_9ScaleType4KindE0ELNS_15FloatRoundStyleE2ESK_EENS1_15EpilogueDefaultEEEEEvvEEEEvNT_6ParamsE:
	.zero		1664


//--------------------- SYMBOLS --------------------------

	.type		.nv.reservedSmem.offset0,@object
	.size		.nv.reservedSmem.offset0,0x4
	.type		__assertfail,@function
